	.target	sm_100

	.elftype	@"ET_EXEC"


//--------------------- .note.nv.tkinfo           --------------------------
	.section	.note.nv.tkinfo,"",@"SHT_NOTE"
	.sectionflags	@"SHF_NOTE_NV_TKINFO"
	.tkinfo
        /*0018*/ 	.word	0x00000081
        /*0030*/ 	.string	""
        /*0030*/ 	.string	"ptxas"
        /*0030*/ 	.string	"Cuda compilation tools, release 12.9, V12.9.86"
        /*0030*/ 	.string	"Build cuda_12.9.r12.9/compiler.36037853_0"
        /*0030*/ 	.string	"-regUsageLevel 10 -arch sm_100f -m 64 "



//--------------------- .note.nv.cuver            --------------------------
	.section	.note.nv.cuver,"",@"SHT_NOTE"
	.sectionflags	@"SHF_NOTE_NV_CUVER"
        /*0018*/ 	.short	0x0001
        /*001a*/ 	.short	0x0064
        /*001c*/ 	.short	0x0001
        /*001e*/ 	.short	0x0000
        /*0020*/ 	.short	0x0001
        /*0022*/ 	.short	0x0000


//--------------------- .nv.info                  --------------------------
	.section	.nv.info,"",@"SHT_CUDA_INFO"
	.align	4


	//----- nvinfo : EIATTR_REGCOUNT
	.align		4
        /*0000*/ 	.byte	0x04, 0x2f
        /*0002*/ 	.short	(.L_15 - .L_14)
	.align		4
.L_14:
        /*0004*/ 	.word	index@(_ZN9deep_gemm24sm100_fp8_gemm_1d1d_implILN4cute4UMMA5MajorE0ELS3_0ELj0ELj4096ELj7168ELj128ELj192ELj128ELj1ELj128ELj128ELj128ELj4ELj128ELj128ELj1ELb0ELj146ELNS_8GemmTypeE0ELb0EN7cutlass10bfloat16_tENS_16EpilogueIdentityEEEvPijjj14CUtensorMap_stS9_S9_S9_S9_)
        /*0008*/ 	.word	0x0000002f


	//----- nvinfo : EIATTR_FRAME_SIZE
	.align		4
.L_15:
        /*000c*/ 	.byte	0x04, 0x11
        /*000e*/ 	.short	(.L_17 - .L_16)
	.align		4
.L_16:
        /*0010*/ 	.word	index@($__internal_3_$__cuda_sm20_div_u16)
        /*0014*/ 	.word	0x00000000


	//----- nvinfo : EIATTR_FRAME_SIZE
	.align		4
.L_17:
        /*0018*/ 	.byte	0x04, 0x11
        /*001a*/ 	.short	(.L_19 - .L_18)
	.align		4
.L_18:
        /*001c*/ 	.word	index@($__internal_2_$__cuda_sm10x_tcgen05_guardrail_trap_unallocated_columns_being_dealloced)
        /*0020*/ 	.word	0x00000000


	//----- nvinfo : EIATTR_FRAME_SIZE
	.align		4
.L_19:
        /*0024*/ 	.byte	0x04, 0x11
        /*0026*/ 	.short	(.L_21 - .L_20)
	.align		4
.L_20:
        /*0028*/ 	.word	index@($__internal_1_$__cuda_sm10x_tcgen05_guardrail_trap_phase_invalid_during_alloc)
        /*002c*/ 	.word	0x00000000


	//----- nvinfo : EIATTR_FRAME_SIZE
	.align		4
.L_21:
        /*0030*/ 	.byte	0x04, 0x11
        /*0032*/ 	.short	(.L_23 - .L_22)
	.align		4
.L_22:
        /*0034*/ 	.word	index@($__internal_0_$__cuda_sm10x_tcgen05_guardrail_trap_col_being_dealloced_not_returned_by_alloc)
        /*0038*/ 	.word	0x00000000


	//----- nvinfo : EIATTR_FRAME_SIZE
	.align		4
.L_23:
        /*003c*/ 	.byte	0x04, 0x11
        /*003e*/ 	.short	(.L_25 - .L_24)
	.align		4
.L_24:
        /*0040*/ 	.word	index@(_ZN9deep_gemm24sm100_fp8_gemm_1d1d_implILN4cute4UMMA5MajorE0ELS3_0ELj0ELj4096ELj7168ELj128ELj192ELj128ELj1ELj128ELj128ELj128ELj4ELj128ELj128ELj1ELb0ELj146ELNS_8GemmTypeE0ELb0EN7cutlass10bfloat16_tENS_16EpilogueIdentityEEEvPijjj14CUtensorMap_stS9_S9_S9_S9_)
        /*0044*/ 	.word	0x00000000


	//----- nvinfo : EIATTR_MIN_STACK_SIZE
	.align		4
.L_25:
        /*0048*/ 	.byte	0x04, 0x12
        /*004a*/ 	.short	(.L_27 - .L_26)
	.align		4
.L_26:
        /*004c*/ 	.word	index@(_ZN9deep_gemm24sm100_fp8_gemm_1d1d_implILN4cute4UMMA5MajorE0ELS3_0ELj0ELj4096ELj7168ELj128ELj192ELj128ELj1ELj128ELj128ELj128ELj4ELj128ELj128ELj1ELb0ELj146ELNS_8GemmTypeE0ELb0EN7cutlass10bfloat16_tENS_16EpilogueIdentityEEEvPijjj14CUtensorMap_stS9_S9_S9_S9_)
        /*0050*/ 	.word	0x00000000
.L_27:


//--------------------- .nv.info._ZN9deep_gemm24sm100_fp8_gemm_1d1d_implILN4cute4UMMA5MajorE0ELS3_0ELj0ELj4096ELj7168ELj128ELj192ELj128ELj1ELj128ELj128ELj128ELj4ELj128ELj128ELj1ELb0ELj146ELNS_8GemmTypeE0ELb0EN7cutlass10bfloat16_tENS_16EpilogueIdentityEEEvPijjj14CUtensorMap_stS9_S9_S9_S9_ --------------------------
	.section	.nv.info._ZN9deep_gemm24sm100_fp8_gemm_1d1d_implILN4cute4UMMA5MajorE0ELS3_0ELj0ELj4096ELj7168ELj128ELj192ELj128ELj1ELj128ELj128ELj128ELj4ELj128ELj128ELj1ELb0ELj146ELNS_8GemmTypeE0ELb0EN7cutlass10bfloat16_tENS_16EpilogueIdentityEEEvPijjj14CUtensorMap_stS9_S9_S9_S9_,"",@"SHT_CUDA_INFO"
	.sectionflags	@""
	.align	4


	//----- nvinfo : EIATTR_CUDA_API_VERSION
	.align		4
        /*0000*/ 	.byte	0x04, 0x37
        /*0002*/ 	.short	(.L_29 - .L_28)
.L_28:
        /*0004*/ 	.word	0x00000081


	//----- nvinfo : EIATTR_KPARAM_INFO
	.align		4
.L_29:
        /*0008*/ 	.byte	0x04, 0x17
        /*000a*/ 	.short	(.L_31 - .L_30)
.L_30:
        /*000c*/ 	.word	0x00000000
        /*0010*/ 	.short	0x0008
        /*0012*/ 	.short	0x0240
        /*0014*/ 	.byte	0x00, 0xf0, 0x01, 0x02


	//----- nvinfo : EIATTR_KPARAM_INFO
	.align		4
.L_31:
        /*0018*/ 	.byte	0x04, 0x17
        /*001a*/ 	.short	(.L_33 - .L_32)
.L_32:
        /*001c*/ 	.word	0x00000000
        /*0020*/ 	.short	0x0007
        /*0022*/ 	.short	0x01c0
        /*0024*/ 	.byte	0x00, 0xf0, 0x01, 0x02


	//----- nvinfo : EIATTR_KPARAM_INFO
	.align		4
.L_33:
        /*0028*/ 	.byte	0x04, 0x17
        /*002a*/ 	.short	(.L_35 - .L_34)
.L_34:
        /*002c*/ 	.word	0x00000000
        /*0030*/ 	.short	0x0006
        /*0032*/ 	.short	0x0140
        /*0034*/ 	.byte	0x00, 0xf0, 0x01, 0x02


	//----- nvinfo : EIATTR_KPARAM_INFO
	.align		4
.L_35:
        /*0038*/ 	.byte	0x04, 0x17
        /*003a*/ 	.short	(.L_37 - .L_36)
.L_36:
        /*003c*/ 	.word	0x00000000
        /*0040*/ 	.short	0x0005
        /*0042*/ 	.short	0x00c0
        /*0044*/ 	.byte	0x00, 0xf0, 0x01, 0x02


	//----- nvinfo : EIATTR_KPARAM_INFO
	.align		4
.L_37:
        /*0048*/ 	.byte	0x04, 0x17
        /*004a*/ 	.short	(.L_39 - .L_38)
.L_38:
        /*004c*/ 	.word	0x00000000
        /*0050*/ 	.short	0x0004
        /*0052*/ 	.short	0x0040
        /*0054*/ 	.byte	0x00, 0xf0, 0x01, 0x02


	//----- nvinfo : EIATTR_KPARAM_INFO
	.align		4
.L_39:
        /*0058*/ 	.byte	0x04, 0x17
        /*005a*/ 	.short	(.L_41 - .L_40)
.L_40:
        /*005c*/ 	.word	0x00000000
        /*0060*/ 	.short	0x0003
        /*0062*/ 	.short	0x0010
        /*0064*/ 	.byte	0x00, 0xf0, 0x11, 0x00


	//----- nvinfo : EIATTR_KPARAM_INFO
	.align		4
.L_41:
        /*0068*/ 	.byte	0x04, 0x17
        /*006a*/ 	.short	(.L_43 - .L_42)
.L_42:
        /*006c*/ 	.word	0x00000000
        /*0070*/ 	.short	0x0002
        /*0072*/ 	.short	0x000c
        /*0074*/ 	.byte	0x00, 0xf0, 0x11, 0x00


	//----- nvinfo : EIATTR_KPARAM_INFO
	.align		4
.L_43:
        /*0078*/ 	.byte	0x04, 0x17
        /*007a*/ 	.short	(.L_45 - .L_44)
.L_44:
        /*007c*/ 	.word	0x00000000
        /*0080*/ 	.short	0x0001
        /*0082*/ 	.short	0x0008
        /*0084*/ 	.byte	0x00, 0xf0, 0x11, 0x00


	//----- nvinfo : EIATTR_KPARAM_INFO
	.align		4
.L_45:
        /*0088*/ 	.byte	0x04, 0x17
        /*008a*/ 	.short	(.L_47 - .L_46)
.L_46:
        /*008c*/ 	.word	0x00000000
        /*0090*/ 	.short	0x0000
        /*0092*/ 	.short	0x0000
        /*0094*/ 	.byte	0x00, 0xf5, 0x21, 0x00


	//----- nvinfo : EIATTR_AT_ENTRY_FRAGMENTS
	.align		4
.L_47:
        /*0098*/ 	.byte	0x04, 0x4f
        /*009a*/ 	.short	(.L_49 - .L_48)


	//   ....[0]....
.L_48:
        /*009c*/ 	.word	0x00000004


	//----- nvinfo : EIATTR_RESERVED_SMEM_USED
	.align		4
.L_49:
        /*00a0*/ 	.byte	0x01, 0x41
	.zero		2


	//----- nvinfo : EIATTR_SPARSE_MMA_MASK
	.align		4
        /*00a4*/ 	.byte	0x03, 0x50
        /*00a6*/ 	.short	0x0000


	//----- nvinfo : EIATTR_TCGEN05_1CTA_USED
	.align		4
        /*00a8*/ 	.byte	0x01, 0x51
	.zero		2


	//----- nvinfo : EIATTR_MAXREG_COUNT
	.align		4
        /*00ac*/ 	.byte	0x03, 0x1b
        /*00ae*/ 	.short	0x00ff


	//----- nvinfo : EIATTR_NUM_BARRIERS
	.align		4
        /*00b0*/ 	.byte	0x02, 0x4c
        /*00b2*/ 	.byte	0x09
	.zero		1


	//----- nvinfo : EIATTR_INT_WARP_WIDE_INSTR_OFFSETS
	.align		4
        /*00b4*/ 	.byte	0x04, 0x31
        /*00b6*/ 	.short	(.L_51 - .L_50)


	//   ....[0]....
.L_50:
        /*00b8*/ 	.word	0x000039b0


	//   ....[1]....
        /*00bc*/ 	.word	0x000039d0


	//----- nvinfo : EIATTR_COOP_GROUP_MASK_REGIDS
	.align		4
.L_51:
        /*00c0*/ 	.byte	0x04, 0x29
        /*00c2*/ 	.short	(.L_53 - .L_52)


	//   ....[0]....
.L_52:
        /*00c4*/ 	.word	0xffffffff


	//   ....[1]....
        /*00c8*/ 	.word	0xffffffff


	//   ....[2]....
        /*00cc*/ 	.word	0xffffffff


	//   ....[3]....
        /*00d0*/ 	.word	0xffffffff


	//   ....[4]....
        /*00d4*/ 	.word	0xffffffff


	//   ....[5]....
        /*00d8*/ 	.word	0xffffffff


	//   ....[6]....
        /*00dc*/ 	.word	0xffffffff


	//   ....[7]....
        /*00e0*/ 	.word	0xffffffff


	//   ....[8]....
        /*00e4*/ 	.word	0xffffffff


	//   ....[9]....
        /*00e8*/ 	.word	0xffffffff


	//   ....[10]....
        /*00ec*/ 	.word	0xffffffff


	//   ....[11]....
        /*00f0*/ 	.word	0xffffffff


	//   ....[12]....
        /*00f4*/ 	.word	0xffffffff


	//   ....[13]....
        /*00f8*/ 	.word	0xffffffff


	//----- nvinfo : EIATTR_COOP_GROUP_INSTR_OFFSETS
	.align		4
.L_53:
        /*00fc*/ 	.byte	0x04, 0x28
        /*00fe*/ 	.short	(.L_55 - .L_54)


	//   ....[0]....
.L_54:
        /*0100*/ 	.word	0x00000030


	//   ....[1]....
        /*0104*/ 	.word	0x00000470


	//   ....[2]....
        /*0108*/ 	.word	0x00000730


	//   ....[3]....
        /*010c*/ 	.word	0x00000b50


	//   ....[4]....
        /*0110*/ 	.word	0x00000c20


	//   ....[5]....
        /*0114*/ 	.word	0x00000ce0


	//   ....[6]....
        /*0118*/ 	.word	0x000012e0


	//   ....[7]....
        /*011c*/ 	.word	0x00001300


	//   ....[8]....
        /*0120*/ 	.word	0x00001320


	//   ....[9]....
        /*0124*/ 	.word	0x00001570


	//   ....[10]....
        /*0128*/ 	.word	0x000015a0


	//   ....[11]....
        /*012c*/ 	.word	0x000015e0


	//   ....[12]....
        /*0130*/ 	.word	0x000038d0


	//   ....[13]....
        /*0134*/ 	.word	0x00003a90


	//----- nvinfo : EIATTR_VRC_CTA_INIT_COUNT
	.align		4
.L_55:
        /*0138*/ 	.byte	0x02, 0x4a
        /*013a*/ 	.byte	0x80
	.zero		1


	//----- nvinfo : EIATTR_MBARRIER_INSTR_OFFSETS
	.align		4
        /*013c*/ 	.byte	0x04, 0x39
        /*013e*/ 	.short	(.L_57 - .L_56)


	//   ....[0]....
.L_56:
        /*0140*/ 	.word	0x00000330
        /*0144*/ 	.word	0x000000ff
        /*0148*/ 	.word	0x00031800
        /*014c*/ 	.short	0x0100
        /*014e*/ 	.byte	0x05
	.zero		1


	//   ....[1]....
        /*0150*/ 	.word	0x00000340
        /*0154*/ 	.word	0x000000ff
        /*0158*/ 	.word	0x00031820
        /*015c*/ 	.short	0x0100
        /*015e*/ 	.byte	0x05
	.zero		1


	//   ....[2]....
        /*0160*/ 	.word	0x00000350
        /*0164*/ 	.word	0x000000ff
        /*0168*/ 	.word	0x00031840
        /*016c*/ 	.short	0x0100
        /*016e*/ 	.byte	0x05
	.zero		1


	//   ....[3]....
        /*0170*/ 	.word	0x00000360
        /*0174*/ 	.word	0x000000ff
        /*0178*/ 	.word	0x00031808
        /*017c*/ 	.short	0x0100
        /*017e*/ 	.byte	0x05
	.zero		1


	//   ....[4]....
        /*0180*/ 	.word	0x00000370
        /*0184*/ 	.word	0x000000ff
        /*0188*/ 	.word	0x00031828
        /*018c*/ 	.short	0x0100
        /*018e*/ 	.byte	0x05
	.zero		1


	//   ....[5]....
        /*0190*/ 	.word	0x00000380
        /*0194*/ 	.word	0x000000ff
        /*0198*/ 	.word	0x00031848
        /*019c*/ 	.short	0x0100
        /*019e*/ 	.byte	0x05
	.zero		1


	//   ....[6]....
        /*01a0*/ 	.word	0x00000390
        /*01a4*/ 	.word	0x000000ff
        /*01a8*/ 	.word	0x00031810
        /*01ac*/ 	.short	0x0100
        /*01ae*/ 	.byte	0x05
	.zero		1


	//   ....[7]....
        /*01b0*/ 	.word	0x000003a0
        /*01b4*/ 	.word	0x000000ff
        /*01b8*/ 	.word	0x00031830
        /*01bc*/ 	.short	0x0100
        /*01be*/ 	.byte	0x05
	.zero		1


	//   ....[8]....
        /*01c0*/ 	.word	0x000003b0
        /*01c4*/ 	.word	0x000000ff
        /*01c8*/ 	.word	0x00031850
        /*01cc*/ 	.short	0x0100
        /*01ce*/ 	.byte	0x05
	.zero		1


	//   ....[9]....
        /*01d0*/ 	.word	0x000003c0
        /*01d4*/ 	.word	0x000000ff
        /*01d8*/ 	.word	0x00031818
        /*01dc*/ 	.short	0x0100
        /*01de*/ 	.byte	0x05
	.zero		1


	//   ....[10]....
        /*01e0*/ 	.word	0x000003d0
        /*01e4*/ 	.word	0x000000ff
        /*01e8*/ 	.word	0x00031838
        /*01ec*/ 	.short	0x0100
        /*01ee*/ 	.byte	0x05
	.zero		1


	//   ....[11]....
        /*01f0*/ 	.word	0x000003e0
        /*01f4*/ 	.word	0x000000ff
        /*01f8*/ 	.word	0x00031858
        /*01fc*/ 	.short	0x0100
        /*01fe*/ 	.byte	0x05
	.zero		1


	//   ....[12]....
        /*0200*/ 	.word	0x000003f0
        /*0204*/ 	.word	0x000000ff
        /*0208*/ 	.word	0x00031860
        /*020c*/ 	.short	0x0100
        /*020e*/ 	.byte	0x05
	.zero		1


	//   ....[13]....
        /*0210*/ 	.word	0x00000400
        /*0214*/ 	.word	0x000000ff
        /*0218*/ 	.word	0x00031870
        /*021c*/ 	.short	0x0100
        /*021e*/ 	.byte	0x05
	.zero		1


	//   ....[14]....
        /*0220*/ 	.word	0x00000410
        /*0224*/ 	.word	0x000000ff
        /*0228*/ 	.word	0x00031868
        /*022c*/ 	.short	0x0100
        /*022e*/ 	.byte	0x05
	.zero		1


	//   ....[15]....
        /*0230*/ 	.word	0x00000420
        /*0234*/ 	.word	0x000000ff
        /*0238*/ 	.word	0x00031878
        /*023c*/ 	.short	0x0100
        /*023e*/ 	.byte	0x05
	.zero		1


	//   ....[16]....
        /*0240*/ 	.word	0x00000a30
        /*0244*/ 	.word	0x00000002
        /*0248*/ 	.word	0x00031800
        /*024c*/ 	.short	0x010a
        /*024e*/ 	.byte	0xff
	.zero		1


	//   ....[17]....
        /*0250*/ 	.word	0x00000dd0
        /*0254*/ 	.word	0x00000002
        /*0258*/ 	.word	0x00000000
        /*025c*/ 	.short	0x0101
        /*025e*/ 	.byte	0xff
	.zero		1


	//   ....[18]....
        /*0260*/ 	.word	0x000010f0
        /*0264*/ 	.word	0x00000000
        /*0268*/ 	.word	0x00031870
        /*026c*/ 	.short	0x010a
        /*026e*/ 	.byte	0x08
	.zero		1


	//   ....[19]....
        /*0270*/ 	.word	0x00001170
        /*0274*/ 	.word	0x000000ff
        /*0278*/ 	.word	0x00031840
        /*027c*/ 	.short	0x010a
        /*027e*/ 	.byte	0x0a
	.zero		1


	//   ....[20]....
        /*0280*/ 	.word	0x00001540
        /*0284*/ 	.word	0x000000ff
        /*0288*/ 	.word	0x00031840
        /*028c*/ 	.short	0x010a
        /*028e*/ 	.byte	0x0d
	.zero		1


	//   ....[21]....
        /*0290*/ 	.word	0x00001b10
        /*0294*/ 	.word	0x00000002
        /*0298*/ 	.word	0x00031820
        /*029c*/ 	.short	0x010a
        /*029e*/ 	.byte	0xff
	.zero		1


	//   ....[22]....
        /*02a0*/ 	.word	0x00001db0
        /*02a4*/ 	.word	0x00000002
        /*02a8*/ 	.word	0x00031828
        /*02ac*/ 	.short	0x010a
        /*02ae*/ 	.byte	0xff
	.zero		1


	//   ....[23]....
        /*02b0*/ 	.word	0x00001f10
        /*02b4*/ 	.word	0x00000002
        /*02b8*/ 	.word	0x00031830
        /*02bc*/ 	.short	0x010a
        /*02be*/ 	.byte	0xff
	.zero		1


	//   ....[24]....
        /*02c0*/ 	.word	0x00002060
        /*02c4*/ 	.word	0x00000002
        /*02c8*/ 	.word	0x00031838
        /*02cc*/ 	.short	0x010a
        /*02ce*/ 	.byte	0xff
	.zero		1


	//   ....[25]....
        /*02d0*/ 	.word	0x00002600
        /*02d4*/ 	.word	0x00000002
        /*02d8*/ 	.word	0x00031860
        /*02dc*/ 	.short	0x010a
        /*02de*/ 	.byte	0xff
	.zero		1


	//   ....[26]....
        /*02e0*/ 	.word	0x00003730
        /*02e4*/ 	.word	0x00000002
        /*02e8*/ 	.word	0x00000000
        /*02ec*/ 	.short	0x0101
        /*02ee*/ 	.byte	0xff
	.zero		1


	//   ....[27]....
        /*02f0*/ 	.word	0x00003ac0
        /*02f4*/ 	.word	0x00000002
        /*02f8*/ 	.word	0x00031800
        /*02fc*/ 	.short	0x010a
        /*02fe*/ 	.byte	0xff
	.zero		1


	//   ....[28]....
        /*0300*/ 	.word	0x00003b40
        /*0304*/ 	.word	0x00000000
        /*0308*/ 	.word	0x00031870
        /*030c*/ 	.short	0x010a
        /*030e*/ 	.byte	0xff
	.zero		1


	//   ....[29]....
        /*0310*/ 	.word	0x00003bb0
        /*0314*/ 	.word	0x00000002
        /*0318*/ 	.word	0x00031840
        /*031c*/ 	.short	0x010a
        /*031e*/ 	.byte	0xff
	.zero		1


	//   ....[30]....
        /*0320*/ 	.word	0x00003c20
        /*0324*/ 	.word	0x00000002
        /*0328*/ 	.word	0x00031840
        /*032c*/ 	.short	0x010a
        /*032e*/ 	.byte	0xff
	.zero		1


	//   ....[31]....
        /*0330*/ 	.word	0x00003c90
        /*0334*/ 	.word	0x00000002
        /*0338*/ 	.word	0x00031820
        /*033c*/ 	.short	0x010a
        /*033e*/ 	.byte	0xff
	.zero		1


	//   ....[32]....
        /*0340*/ 	.word	0x00003cf0
        /*0344*/ 	.word	0x00000002
        /*0348*/ 	.word	0x00031828
        /*034c*/ 	.short	0x010a
        /*034e*/ 	.byte	0xff
	.zero		1


	//   ....[33]....
        /*0350*/ 	.word	0x00003d50
        /*0354*/ 	.word	0x00000002
        /*0358*/ 	.word	0x00031830
        /*035c*/ 	.short	0x010a
        /*035e*/ 	.byte	0xff
	.zero		1


	//   ....[34]....
        /*0360*/ 	.word	0x00003dc0
        /*0364*/ 	.word	0x00000002
        /*0368*/ 	.word	0x00031838
        /*036c*/ 	.short	0x010a
        /*036e*/ 	.byte	0xff
	.zero		1


	//   ....[35]....
        /*0370*/ 	.word	0x00003e20
        /*0374*/ 	.word	0x00000002
        /*0378*/ 	.word	0x00031860
        /*037c*/ 	.short	0x010a
        /*037e*/ 	.byte	0xff
	.zero		1


	//----- nvinfo : EIATTR_NUM_MBARRIERS
	.align		4
.L_57:
        /*0380*/ 	.byte	0x03, 0x38
        /*0382*/ 	.short	0x0010


	//----- nvinfo : EIATTR_EXIT_INSTR_OFFSETS
	.align		4
        /*0384*/ 	.byte	0x04, 0x1c
        /*0386*/ 	.short	(.L_59 - .L_58)


	//   ....[0]....
.L_58:
        /*0388*/ 	.word	0x00000830


	//   ....[1]....
        /*038c*/ 	.word	0x00000e20


	//   ....[2]....
        /*0390*/ 	.word	0x00000ef0


	//   ....[3]....
        /*0394*/ 	.word	0x00001860


	//   ....[4]....
        /*0398*/ 	.word	0x000018d0


	//   ....[5]....
        /*039c*/ 	.word	0x000021f0


	//   ....[6]....
        /*03a0*/ 	.word	0x00002250


	//   ....[7]....
        /*03a4*/ 	.word	0x000038b0


	//   ....[8]....
        /*03a8*/ 	.word	0x00003aa0


	//----- nvinfo : EIATTR_MAX_THREADS
	.align		4
.L_59:
        /*03ac*/ 	.byte	0x04, 0x05
        /*03ae*/ 	.short	(.L_61 - .L_60)
.L_60:
        /*03b0*/ 	.word	0x00000100
        /*03b4*/ 	.word	0x00000001
        /*03b8*/ 	.word	0x00000001


	//----- nvinfo : EIATTR_CRS_STACK_SIZE
	.align		4
.L_61:
        /*03bc*/ 	.byte	0x04, 0x1e
        /*03be*/ 	.short	(.L_63 - .L_62)
.L_62:
        /*03c0*/ 	.word	0x00000000


	//----- nvinfo : EIATTR_CBANK_PARAM_SIZE
	.align		4
.L_63:
        /*03c4*/ 	.byte	0x03, 0x19
        /*03c6*/ 	.short	0x02c0


	//----- nvinfo : EIATTR_PARAM_CBANK
	.align		4
        /*03c8*/ 	.byte	0x04, 0x0a
        /*03ca*/ 	.short	(.L_65 - .L_64)
	.align		4
.L_64:
        /*03cc*/ 	.word	index@(.nv.constant0._ZN9deep_gemm24sm100_fp8_gemm_1d1d_implILN4cute4UMMA5MajorE0ELS3_0ELj0ELj4096ELj7168ELj128ELj192ELj128ELj1ELj128ELj128ELj128ELj4ELj128ELj128ELj1ELb0ELj146ELNS_8GemmTypeE0ELb0EN7cutlass10bfloat16_tENS_16EpilogueIdentityEEEvPijjj14CUtensorMap_stS9_S9_S9_S9_)
        /*03d0*/ 	.short	0x0380
        /*03d2*/ 	.short	0x02c0


	//----- nvinfo : EIATTR_SW_WAR
	.align		4
.L_65:
        /*03d4*/ 	.byte	0x04, 0x36
        /*03d6*/ 	.short	(.L_67 - .L_66)
.L_66:
        /*03d8*/ 	.word	0x00000008
.L_67:


//--------------------- .nv.compat                --------------------------
	.section	.nv.compat,"",@"SHT_CUDA_COMPAT_INFO"
	.align	4
        /*0000*/ 	.byte	0x02, 0x02, 0x02, 0x00, 0x02, 0x05, 0x05, 0x00, 0x02, 0x03, 0x01, 0x00, 0x02, 0x06, 0x01, 0x00


//--------------------- .nv.callgraph             --------------------------
	.section	.nv.callgraph,"",@"SHT_CUDA_CALLGRAPH"
	.align	4
	.sectionentsize	8
	.align		4
        /*0000*/ 	.word	0x00000000
	.align		4
        /*0004*/ 	.word	0xffffffff
	.align		4
        /*0008*/ 	.word	0x00000000
	.align		4
        /*000c*/ 	.word	0xfffffffe
	.align		4
        /*0010*/ 	.word	0x00000000
	.align		4
        /*0014*/ 	.word	0xfffffffd
	.align		4
        /*0018*/ 	.word	0x00000000
	.align		4
        /*001c*/ 	.word	0xfffffffc


//--------------------- .nv.constant4             --------------------------
	.section	.nv.constant4,"a",@progbits
	.align	8
	.align		8
.nv.constant4:
        /*0000*/ 	.dword	_ZN47_INTERNAL_996c4b69_9_kernel_cu_49c8fb3b_28953274cuda3std3__45__cpo5beginE
	.align		8
        /*0008*/ 	.dword	_ZN47_INTERNAL_996c4b69_9_kernel_cu_49c8fb3b_28953274cuda3std3__45__cpo3endE
	.align		8
        /*0010*/ 	.dword	_ZN47_INTERNAL_996c4b69_9_kernel_cu_49c8fb3b_28953274cuda3std3__45__cpo6cbeginE
	.align		8
        /*0018*/ 	.dword	_ZN47_INTERNAL_996c4b69_9_kernel_cu_49c8fb3b_28953274cuda3std3__45__cpo4cendE
	.align		8
        /*0020*/ 	.dword	_ZN47_INTERNAL_996c4b69_9_kernel_cu_49c8fb3b_28953274cuda3std3__449_GLOBAL__N__996c4b69_9_kernel_cu_49c8fb3b_28953276ignoreE
	.align		8
        /*0028*/ 	.dword	_ZN47_INTERNAL_996c4b69_9_kernel_cu_49c8fb3b_28953274cuda3std3__419piecewise_constructE
	.align		8
        /*0030*/ 	.dword	_ZN47_INTERNAL_996c4b69_9_kernel_cu_49c8fb3b_28953274cuda3std3__48in_placeE
	.align		8
        /*0038*/ 	.dword	_ZN47_INTERNAL_996c4b69_9_kernel_cu_49c8fb3b_28953274cuda3std6ranges3__45__cpo4swapE
	.align		8
        /*0040*/ 	.dword	_ZN47_INTERNAL_996c4b69_9_kernel_cu_49c8fb3b_28953274cuda3std6ranges3__45__cpo9iter_moveE
	.align		8
        /*0048*/ 	.dword	_ZN47_INTERNAL_996c4b69_9_kernel_cu_49c8fb3b_28953274cute7productE
	.align		8
        /*0050*/ 	.dword	_ZN47_INTERNAL_996c4b69_9_kernel_cu_49c8fb3b_28953274cute1_E


//--------------------- .text._ZN9deep_gemm24sm100_fp8_gemm_1d1d_implILN4cute4UMMA5MajorE0ELS3_0ELj0ELj4096ELj7168ELj128ELj192ELj128ELj1ELj128ELj128ELj128ELj4ELj128ELj128ELj1ELb0ELj146ELNS_8GemmTypeE0ELb0EN7cutlass10bfloat16_tENS_16EpilogueIdentityEEEvPijjj14CUtensorMap_stS9_S9_S9_S9_ --------------------------
	.section	.text._ZN9deep_gemm24sm100_fp8_gemm_1d1d_implILN4cute4UMMA5MajorE0ELS3_0ELj0ELj4096ELj7168ELj128ELj192ELj128ELj1ELj128ELj128ELj128ELj4ELj128ELj128ELj1ELb0ELj146ELNS_8GemmTypeE0ELb0EN7cutlass10bfloat16_tENS_16EpilogueIdentityEEEvPijjj14CUtensorMap_stS9_S9_S9_S9_,"ax",@progbits
	.align	128
        .global         _ZN9deep_gemm24sm100_fp8_gemm_1d1d_implILN4cute4UMMA5MajorE0ELS3_0ELj0ELj4096ELj7168ELj128ELj192ELj128ELj1ELj128ELj128ELj128ELj4ELj128ELj128ELj1ELb0ELj146ELNS_8GemmTypeE0ELb0EN7cutlass10bfloat16_tENS_16EpilogueIdentityEEEvPijjj14CUtensorMap_stS9_S9_S9_S9_
        .type           _ZN9deep_gemm24sm100_fp8_gemm_1d1d_implILN4cute4UMMA5MajorE0ELS3_0ELj0ELj4096ELj7168ELj128ELj192ELj128ELj1ELj128ELj128ELj128ELj4ELj128ELj128ELj1ELb0ELj146ELNS_8GemmTypeE0ELb0EN7cutlass10bfloat16_tENS_16EpilogueIdentityEEEvPijjj14CUtensorMap_stS9_S9_S9_S9_,@function
        .size           _ZN9deep_gemm24sm100_fp8_gemm_1d1d_implILN4cute4UMMA5MajorE0ELS3_0ELj0ELj4096ELj7168ELj128ELj192ELj128ELj1ELj128ELj128ELj128ELj4ELj128ELj128ELj1ELb0ELj146ELNS_8GemmTypeE0ELb0EN7cutlass10bfloat16_tENS_16EpilogueIdentityEEEvPijjj14CUtensorMap_stS9_S9_S9_S9_,(.L_x_69 - _ZN9deep_gemm24sm100_fp8_gemm_1d1d_implILN4cute4UMMA5MajorE0ELS3_0ELj0ELj4096ELj7168ELj128ELj192ELj128ELj1ELj128ELj128ELj128ELj4ELj128ELj128ELj1ELb0ELj146ELNS_8GemmTypeE0ELb0EN7cutlass10bfloat16_tENS_16EpilogueIdentityEEEvPijjj14CUtensorMap_stS9_S9_S9_S9_)
        .other          _ZN9deep_gemm24sm100_fp8_gemm_1d1d_implILN4cute4UMMA5MajorE0ELS3_0ELj0ELj4096ELj7168ELj128ELj192ELj128ELj1ELj128ELj128ELj128ELj4ELj128ELj128ELj1ELb0ELj146ELNS_8GemmTypeE0ELb0EN7cutlass10bfloat16_tENS_16EpilogueIdentityEEEvPijjj14CUtensorMap_stS9_S9_S9_S9_,@"STO_CUDA_ENTRY STV_DEFAULT"
_ZN9deep_gemm24sm100_fp8_gemm_1d1d_implILN4cute4UMMA5MajorE0ELS3_0ELj0ELj4096ELj7168ELj128ELj192ELj128ELj1ELj128ELj128ELj128ELj4ELj128ELj128ELj1ELb0ELj146ELNS_8GemmTypeE0ELb0EN7cutlass10bfloat16_tENS_16EpilogueIdentityEEEvPijjj14CUtensorMap_stS9_S9_S9_S9_:
.text._ZN9deep_gemm24sm100_fp8_gemm_1d1d_implILN4cute4UMMA5MajorE0ELS3_0ELj0ELj4096ELj7168ELj128ELj192ELj128ELj1ELj128ELj128ELj128ELj4ELj128ELj128ELj1ELb0ELj146ELNS_8GemmTypeE0ELb0EN7cutlass10bfloat16_tENS_16EpilogueIdentityEEEvPijjj14CUtensorMap_stS9_S9_S9_S9_:
[----:B------:R-:W1:Y:S01]  /*0000*/  LDC R1, c[0x0][0x37c] ;  /* 0x0000df00ff017b82 */ /* 0x000e620000000800 */
[----:B------:R-:W2:Y:S02]  /*0010*/  S2R R0, SR_TID.X ;  /* 0x0000000000007919 */ /* 0x000ea40000002100 */
[----:B--2---:R-:W-:-:S05]  /*0020*/  SHF.R.U32.HI R0, RZ, 0x5, R0 ;  /* 0x00000005ff007819 */ /* 0x004fca0000011600 */
[----:B------:R-:W2:Y:S02]  /*0030*/  SHFL.IDX PT, R3, R0, RZ, 0x1f ;  /* 0x00001fff00037589 */ /* 0x000ea400000e0000 */
[----:B--2---:R-:W-:-:S13]  /*0040*/  ISETP.NE.AND P0, PT, R3, 0x2, PT ;  /* 0x000000020300780c */ /* 0x004fda0003f05270 */
[----:B-1----:R-:W-:Y:S05]  /*0050*/  @!P0 BRA `(.L_x_0) ;  /* 0x0000000400008947 */ /* 0x002fea0003800000 */
[----:B------:R-:W-:-:S13]  /*0060*/  ISETP.NE.AND P0, PT, R3, 0x1, PT ;  /* 0x000000010300780c */ /* 0x000fda0003f05270 */
[----:B------:R-:W-:Y:S05]  /*0070*/  @!P0 BRA `(.L_x_1) ;  /* 0x0000000000608947 */ /* 0x000fea0003800000 */
[----:B------:R-:W-:-:S13]  /*0080*/  ISETP.NE.AND P0, PT, R3, RZ, PT ;  /* 0x000000ff0300720c */ /* 0x000fda0003f05270 */
[----:B------:R-:W-:Y:S05]  /*0090*/  @P0 BRA `(.L_x_2) ;  /* 0x0000000400a80947 */ /* 0x000fea0003800000 */
[----:B------:R-:W-:Y:S01]  /*00a0*/  ELECT P0, URZ, PT ;  /* 0x0000000000ff782f */ /* 0x000fe20003800000 */
[----:B------:R-:W-:-:S12]  /*00b0*/  BSSY.RECONVERGENT B0, `(.L_x_3) ;  /* 0x0000013000007945 */ /* 0x000fd80003800200 */
[----:B------:R-:W-:Y:S05]  /*00c0*/  @!P0 BRA `(.L_x_4) ;  /* 0x0000000000448947 */ /* 0x000fea0003800000 */
[----:B------:R-:W1:Y:S02]  /*00d0*/  LDCU.64 UR4, c[0x0][0x348] ;  /* 0x00006900ff0477ac */ /* 0x000e640008000a00 */
[----:B-1----:R-:W-:Y:S02]  /*00e0*/  UIADD3 UR12, UP4, UPT, UR4, 0x40, URZ ;  /* 0x00000040040c7890 */ /* 0x002fe4000ff9e0ff */
[----:B------:R-:W-:Y:S02]  /*00f0*/  UIADD3 UR10, UP3, UPT, UR4, 0xc0, URZ ;  /* 0x000000c0040a7890 */ /* 0x000fe4000ff7e0ff */
[----:B------:R-:W-:Y:S02]  /*0100*/  UIADD3 UR8, UP2, UPT, UR4, 0x140, URZ ;  /* 0x0000014004087890 */ /* 0x000fe4000ff5e0ff */
[----:B------:R-:W-:Y:S02]  /*0110*/  UIADD3 UR6, UP1, UPT, UR4, 0x1c0, URZ ;  /* 0x000001c004067890 */ /* 0x000fe4000ff3e0ff */
[----:B------:R-:W-:-:S02]  /*0120*/  UIADD3 UR4, UP0, UPT, UR4, 0x240, URZ ;  /* 0x0000024004047890 */ /* 0x000fc4000ff1e0ff */
[----:B------:R-:W-:Y:S02]  /*0130*/  UIADD3.X UR13, UPT, UPT, URZ, UR5, URZ, UP4, !UPT ;  /* 0x00000005ff0d7290 */ /* 0x000fe4000a7fe4ff */
[----:B------:R-:W-:Y:S02]  /*0140*/  UIADD3.X UR11, UPT, UPT, URZ, UR5, URZ, UP3, !UPT ;  /* 0x00000005ff0b7290 */ /* 0x000fe40009ffe4ff */
[----:B------:R-:W-:Y:S02]  /*0150*/  UIADD3.X UR9, UPT, UPT, URZ, UR5, URZ, UP2, !UPT ;  /* 0x00000005ff097290 */ /* 0x000fe400097fe4ff */
[----:B------:R-:W-:Y:S02]  /*0160*/  UIADD3.X UR7, UPT, UPT, URZ, UR5, URZ, UP1, !UPT ;  /* 0x00000005ff077290 */ /* 0x000fe40008ffe4ff */
[----:B------:R-:W-:Y:S01]  /*0170*/  UIADD3.X UR5, UPT, UPT, URZ, UR5, URZ, UP0, !UPT ;  /* 0x00000005ff057290 */ /* 0x000fe200087fe4ff */
[----:B------:R1:W-:Y:S02]  /*0180*/  UTMACCTL.PF [UR12] ;  /* 0x000000000c0079b9 */ /* 0x0003e40008040000 */
[----:B------:R1:W-:Y:S02]  /*0190*/  UTMACCTL.PF [UR10] ;  /* 0x000000000a0079b9 */ /* 0x0003e40008040000 */
[----:B------:R1:W-:Y:S02]  /*01a0*/  UTMACCTL.PF [UR8] ;  /* 0x00000000080079b9 */ /* 0x0003e40008040000 */
[----:B------:R1:W-:Y:S02]  /*01b0*/  UTMACCTL.PF [UR6] ;  /* 0x00000000060079b9 */ /* 0x0003e40008040000 */
[----:B------:R1:W-:Y:S02]  /*01c0*/  UTMACCTL.PF [UR4] ;  /* 0x00000000040079b9 */ /* 0x0003e40008040000 */
[----:B-1----:R-:W-:Y:S01]  /*01d0*/  NOP ;  /* 0x0000000000007918 */ /* 0x002fe20000000000 */
.L_x_4:
[----:B------:R-:W-:Y:S05]  /*01e0*/  BSYNC.RECONVERGENT B0 ;  /* 0x0000000000007941 */ /* 0x000fea0003800200 */
.L_x_3:
[----:B------:R-:W-:Y:S05]  /*01f0*/  BRA `(.L_x_2) ;  /* 0x0000000400507947 */ /* 0x000fea0003800000 */
.L_x_1:
[----:B------:R-:W-:Y:S01]  /*0200*/  ELECT P0, URZ, PT ;  /* 0x0000000000ff782f */ /* 0x000fe20003800000 */
[----:B------:R-:W-:-:S12]  /*0210*/  BSSY.RECONVERGENT B0, `(.L_x_5) ;  /* 0x0000023000007945 */ /* 0x000fd80003800200 */
[----:B------:R-:W-:Y:S05]  /*0220*/  @!P0 BRA `(.L_x_6) ;  /* 0x0000000000848947 */ /* 0x000fea0003800000 */
[----:B------:R-:W1:Y:S01]  /*0230*/  S2UR UR5, SR_CgaCtaId ;  /* 0x00000000000579c3 */ /* 0x000e620000008800 */
[----:B------:R-:W-:Y:S01]  /*0240*/  UMOV UR7, 0x400 ;  /* 0x0000040000077882 */ /* 0x000fe20000000000 */
[----:B------:R-:W-:Y:S01]  /*0250*/  UMOV UR6, 0x1 ;  /* 0x0000000100067882 */ /* 0x000fe20000000000 */
[----:B------:R-:W-:Y:S02]  /*0260*/  UMOV UR4, 0x20 ;  /* 0x0000002000047882 */ /* 0x000fe40000000000 */
[----:B------:R-:W-:-:S04]  /*0270*/  UIADD3 UR8, UPT, UPT, -UR4, 0x100000, URZ ;  /* 0x0010000004087890 */ /* 0x000fc8000fffe1ff */
[----:B------:R-:W-:Y:S02]  /*0280*/  USHF.L.U32 UR9, UR8, 0xb, URZ ;  /* 0x0000000b08097899 */ /* 0x000fe400080006ff */
[----:B------:R-:W-:Y:S01]  /*0290*/  USHF.L.U32 UR8, UR8, 0x1, URZ ;  /* 0x0000000108087899 */ /* 0x000fe200080006ff */
[----:B------:R-:W-:Y:S02]  /*02a0*/  UMOV UR4, 0x80 ;  /* 0x0000008000047882 */ /* 0x000fe40000000000 */
[----:B------:R-:W-:-:S04]  /*02b0*/  UIADD3 UR10, UPT, UPT, -UR4, 0x100000, URZ ;  /* 0x00100000040a7890 */ /* 0x000fc8000fffe1ff */
[----:B------:R-:W-:Y:S02]  /*02c0*/  USHF.L.U32 UR11, UR10, 0xb, URZ ;  /* 0x0000000b0a0b7899 */ /* 0x000fe400080006ff */
[----:B------:R-:W-:Y:S02]  /*02d0*/  USHF.L.U32 UR10, UR10, 0x1, URZ ;  /* 0x000000010a0a7899 */ /* 0x000fe400080006ff */
[----:B-1----:R-:W-:Y:S02]  /*02e0*/  ULEA UR5, UR5, UR7, 0x18 ;  /* 0x0000000705057291 */ /* 0x002fe4000f8ec0ff */
[----:B------:R-:W-:-:S04]  /*02f0*/  UIADD3 UR6, UPT, UPT, -UR6, 0x100000, URZ ;  /* 0x0010000006067890 */ /* 0x000fc8000fffe1ff */
[----:B------:R-:W-:Y:S02]  /*0300*/  USHF.L.U32 UR7, UR6, 0xb, URZ ;  /* 0x0000000b06077899 */ /* 0x000fe400080006ff */
[----:B------:R-:W-:Y:S01]  /*0310*/  USHF.L.U32 UR6, UR6, 0x1, URZ ;  /* 0x0000000106067899 */ /* 0x000fe200080006ff */
[----:B------:R-:W1:Y:S11]  /*0320*/  FENCE.VIEW.ASYNC.S ;  /* 0x00000000000073c6 */ /* 0x000e760000000000 */
[----:B-1----:R1:W2:Y:S01]  /*0330*/  SYNCS.EXCH.64 URZ, [UR5+0x31800], UR6 ;  /* 0x0318000605ff75b2 */ /* 0x0022a20008000100 */
[----:B------:R1:W3:Y:S01]  /*0340*/  SYNCS.EXCH.64 URZ, [UR5+0x31820], UR6 ;  /* 0x0318200605ff75b2 */ /* 0x0002e20008000100 */
[----:B------:R1:W4:Y:S01]  /*0350*/  SYNCS.EXCH.64 URZ, [UR5+0x31840], UR8 ;  /* 0x0318400805ff75b2 */ /* 0x0003220008000100 */
[----:B------:R1:W5:Y:S01]  /*0360*/  SYNCS.EXCH.64 URZ, [UR5+0x31808], UR6 ;  /* 0x0318080605ff75b2 */ /* 0x0003620008000100 */
[----:B------:R1:W1:Y:S01]  /*0370*/  SYNCS.EXCH.64 URZ, [UR5+0x31828], UR6 ;  /* 0x0318280605ff75b2 */ /* 0x0002620008000100 */
        /* <DEDUP_REMOVED lines=11> */
[----:B------:R-:W-:Y:S01]  /*0430*/  NOP ;  /* 0x0000000000007918 */ /* 0x000fe20000000000 */
.L_x_6:
[----:B-1----:R-:W-:Y:S05]  /*0440*/  BSYNC.RECONVERGENT B0 ;  /* 0x0000000000007941 */ /* 0x002fea0003800200 */
.L_x_5:
[----:B------:R-:W-:Y:S05]  /*0450*/  BRA `(.L_x_2) ;  /* 0x0000000000b87947 */ /* 0x000fea0003800000 */
.L_x_0:
[----:B------:R-:W1:Y:S01]  /*0460*/  S2UR UR6, SR_CgaCtaId ;  /* 0x00000000000679c3 */ /* 0x000e620000008800 */
[----:B------:R-:W-:Y:S01]  /*0470*/  NOP ;  /* 0x0000000000007918 */ /* 0x000fe20000000000 */
[----:B------:R-:W-:Y:S01]  /*0480*/  UMOV UR4, 0x40 ;  /* 0x0000004000047882 */ /* 0x000fe20000000000 */
[----:B------:R-:W-:Y:S01]  /*0490*/  UMOV UR5, 0x400 ;  /* 0x0000040000057882 */ /* 0x000fe20000000000 */
[----:B-1----:R-:W-:Y:S02]  /*04a0*/  ULEA UR4, UR6, UR4, 0x18 ;  /* 0x0000000406047291 */ /* 0x002fe4000f8ec0ff */
[----:B------:R-:W-:-:S07]  /*04b0*/  ULEA UR5, UR6, UR5, 0x18 ;  /* 0x0000000506057291 */ /* 0x000fce000f8ec0ff */
[----:B------:R-:W1:Y:S02]  /*04c0*/  LDS.U8 R0, [UR4] ;  /* 0x00000004ff007984 */ /* 0x000e640008000000 */
[----:B-1----:R-:W-:-:S13]  /*04d0*/  ISETP.NE.AND P0, PT, R0, RZ, PT ;  /* 0x000000ff0000720c */ /* 0x002fda0003f05270 */
[----:B------:R-:W-:Y:S05]  /*04e0*/  @P0 BRA `(.L_x_7) ;  /* 0x00000000007c0947 */ /* 0x000fea0003800000 */
[----:B------:R-:W-:-:S13]  /*04f0*/  ELECT P0, URZ, PT ;  /* 0x0000000000ff782f */ /* 0x000fda0003800000 */
[----:B------:R-:W-:Y:S05]  /*0500*/  @!P0 BRA `(.L_x_8) ;  /* 0x0000000000848947 */ /* 0x000fea0003800000 */
[----:B------:R-:W-:Y:S01]  /*0510*/  UMOV UR4, 0x10 ;  /* 0x0000001000047882 */ /* 0x000fe20000000000 */
[----:B------:R-:W-:-:S04]  /*0520*/  IMAD.MOV.U32 R2, RZ, RZ, 0xffff ;  /* 0x0000ffffff027424 */ /* 0x000fc800078e00ff */
[----:B------:R-:W-:Y:S04]  /*0530*/  DEPBAR.LE SB1, 0x36 ;  /* 0x00009d800000791a */ /* 0x000fe80000000000 */
[----:B------:R-:W1:Y:S02]  /*0540*/  UTCATOMSWS.FIND_AND_SET.ALIGN UP0, UR4, UR4 ;  /* 0x00000004000475e3 */ /* 0x000e640008000800 */
[----:B-1----:R-:W-:Y:S01]  /*0550*/  PLOP3.LUT P0, PT, PT, PT, UP0, 0x80, 0x8 ;  /* 0x000000000008781c */ /* 0x002fe20003f0f008 */
[----:B------:R-:W-:-:S03]  /*0560*/  IMAD.U32 R5, RZ, RZ, UR4 ;  /* 0x00000004ff057e24 */ /* 0x000fc6000f8e00ff */
[----:B------:R-:W-:-:S04]  /*0570*/  SEL R0, RZ, 0xffffffff, !P0 ;  /* 0xffffffffff007807 */ /* 0x000fc80004000000 */
[----:B------:R-:W-:Y:S01]  /*0580*/  ISETP.NE.AND P0, PT, R0, RZ, PT ;  /* 0x000000ff0000720c */ /* 0x000fe20003f05270 */
[----:B------:R-:W-:-:S12]  /*0590*/  IMAD.MOV.U32 R0, RZ, RZ, 0x1 ;  /* 0x00000001ff007424 */ /* 0x000fd800078e00ff */
[----:B------:R-:W-:Y:S05]  /*05a0*/  @P0 BRA `(.L_x_9) ;  /* 0x0000000000240947 */ /* 0x000fea0003800000 */
.L_x_10:
[----:B------:R-:W-:Y:S05]  /*05b0*/  NANOSLEEP 0x64 ;  /* 0x000000640000795d */ /* 0x000fea0003800000 */
[----:B------:R-:W-:-:S05]  /*05c0*/  UMOV UR4, 0x10 ;  /* 0x0000001000047882 */ /* 0x000fca0000000000 */
[----:B------:R-:W-:Y:S04]  /*05d0*/  DEPBAR.LE SB1, 0x36 ;  /* 0x00009d800000791a */ /* 0x000fe80000000000 */
[----:B------:R-:W1:Y:S02]  /*05e0*/  UTCATOMSWS.FIND_AND_SET.ALIGN UP0, UR4, UR4 ;  /* 0x00000004000475e3 */ /* 0x000e640008000800 */
[----:B-1----:R-:W-:Y:S01]  /*05f0*/  PLOP3.LUT P0, PT, PT, PT, UP0, 0x80, 0x8 ;  /* 0x000000000008781c */ /* 0x002fe20003f0f008 */
[----:B------:R-:W-:-:S03]  /*0600*/  IMAD.U32 R5, RZ, RZ, UR4 ;  /* 0x00000004ff057e24 */ /* 0x000fc6000f8e00ff */
[----:B------:R-:W-:-:S04]  /*0610*/  SEL R4, RZ, 0xffffffff, !P0 ;  /* 0xffffffffff047807 */ /* 0x000fc80004000000 */
[----:B------:R-:W-:-:S13]  /*0620*/  ISETP.NE.AND P0, PT, R4, RZ, PT ;  /* 0x000000ff0400720c */ /* 0x000fda0003f05270 */
[----:B------:R-:W-:Y:S05]  /*0630*/  @!P0 BRA `(.L_x_10) ;  /* 0xfffffffc00dc8947 */ /* 0x000fea000383ffff */
.L_x_9:
[C---:B------:R-:W-:Y:S01]  /*0640*/  VIADD R4, R5.reuse, 0x10 ;  /* 0x0000001005047836 */ /* 0x040fe20000000000 */
[----:B------:R-:W-:Y:S01]  /*0650*/  UMOV UR4, 0x50 ;  /* 0x0000005000047882 */ /* 0x000fe20000000000 */
[----:B------:R-:W-:Y:S01]  /*0660*/  SHF.L.U32 R2, R2, R5, RZ ;  /* 0x0000000502027219 */ /* 0x000fe200000006ff */
[----:B------:R-:W-:Y:S01]  /*0670*/  ULEA UR4, UR6, UR4, 0x18 ;  /* 0x0000000406047291 */ /* 0x000fe2000f8ec0ff */
[----:B------:R-:W-:Y:S01]  /*0680*/  IMAD.SHL.U32 R5, R5, 0x20, RZ ;  /* 0x0000002005057824 */ /* 0x000fe200078e00ff */
[----:B------:R-:W-:-:S04]  /*0690*/  SHF.L.U32 R0, R0, R4, RZ ;  /* 0x0000000400007219 */ /* 0x000fc800000006ff */
[----:B------:R-:W-:-:S05]  /*06a0*/  LOP3.LUT R0, R0, R2, RZ, 0xfc, !PT ;  /* 0x0000000200007212 */ /* 0x000fca00078efcff */
[----:B------:R1:W-:Y:S04]  /*06b0*/  ATOMS.OR RZ, [UR4], R0 ;  /* 0x00000000ffff798c */ /* 0x0003e8000b000004 */
[----:B------:R1:W-:Y:S01]  /*06c0*/  STS [UR5+0x31880], R5 ;  /* 0x03188005ff007988 */ /* 0x0003e20008000805 */
[----:B------:R-:W-:Y:S05]  /*06d0*/  BRA `(.L_x_8) ;  /* 0x0000000000107947 */ /* 0x000fea0003800000 */
.L_x_7:
[----:B------:R-:W-:Y:S02]  /*06e0*/  MOV R0, 0xffffffff ;  /* 0xffffffff00007802 */ /* 0x000fe40000000f00 */
[----:B------:R-:W-:-:S03]  /*06f0*/  MOV R4, 0x720 ;  /* 0x0000072000047802 */ /* 0x000fc60000000f00 */
[----:B------:R1:W-:Y:S04]  /*0700*/  STS [UR5+0x31880], R0 ;  /* 0x03188000ff007988 */ /* 0x0003e80008000805 */
[----:B-1----:R-:W-:Y:S05]  /*0710*/  CALL.REL.NOINC `($__internal_1_$__cuda_sm10x_tcgen05_guardrail_trap_phase_invalid_during_alloc) ;  /* 0x0000003400e07944 */ /* 0x002fea0003c00000 */
.L_x_8:
[----:B------:R-:W-:Y:S05]  /*0720*/  WARPSYNC.ALL ;  /* 0x0000000000007948 */ /* 0x000fea0003800000 */
[----:B------:R-:W-:Y:S01]  /*0730*/  NOP ;  /* 0x0000000000007918 */ /* 0x000fe20000000000 */
.L_x_2:
[----:B-1----:R-:W1:Y:S01]  /*0740*/  LDC R0, c[0x0][0x388] ;  /* 0x0000e200ff007b82 */ /* 0x002e620000000800 */
[----:B------:R-:W5:Y:S07]  /*0750*/  S2R R21, SR_LANEID ;  /* 0x0000000000157919 */ /* 0x000f6e0000000000 */
[----:B--2345:R-:W-:Y:S01]  /*0760*/  BAR.SYNC.DEFER_BLOCKING 0x0 ;  /* 0x0000000000007b1d */ /* 0x03cfe20000010000 */
[----:B------:R-:W-:Y:S02]  /*0770*/  ISETP.NE.AND P0, PT, R3, RZ, PT ;  /* 0x000000ff0300720c */ /* 0x000fe40003f05270 */
[----:B-1----:R-:W-:-:S04]  /*0780*/  IADD3 R0, PT, PT, R0, 0x7f, RZ ;  /* 0x0000007f00007810 */ /* 0x002fc80007ffe0ff */
[----:B------:R-:W-:-:S05]  /*0790*/  SHF.R.U32.HI R34, RZ, 0x7, R0 ;  /* 0x00000007ff227819 */ /* 0x000fca0000011600 */
[----:B------:R-:W-:Y:S02]  /*07a0*/  IMAD R22, R34, 0x16, RZ ;  /* 0x0000001622167824 */ /* 0x000fe400078e02ff */
[----:B------:R-:W-:Y:S05]  /*07b0*/  @!P0 BRA `(.L_x_11) ;  /* 0x0000001000348947 */ /* 0x000fea0003800000 */
[----:B------:R-:W-:Y:S01]  /*07c0*/  ISETP.NE.AND P0, PT, R3, 0x1, PT ;  /* 0x000000010300780c */ /* 0x000fe20003f05270 */
[----:B------:R-:W1:-:S12]  /*07d0*/  S2UR UR5, SR_CgaCtaId ;  /* 0x00000000000579c3 */ /* 0x000e580000008800 */
[----:B------:R-:W-:Y:S05]  /*07e0*/  @!P0 BRA `(.L_x_12) ;  /* 0x0000000400988947 */ /* 0x000fea0003800000 */
[----:B------:R-:W-:-:S13]  /*07f0*/  ISETP.NE.AND P0, PT, R3, 0x2, PT ;  /* 0x000000020300780c */ /* 0x000fda0003f05270 */
[----:B------:R-:W-:Y:S05]  /*0800*/  @P0 BRA `(.L_x_13) ;  /* 0x0000001800880947 */ /* 0x000fea0003800000 */
[----:B------:R-:W2:Y:S02]  /*0810*/  S2UR UR4, SR_CTAID.X ;  /* 0x00000000000479c3 */ /* 0x000ea40000002500 */
[----:B--2---:R-:W-:-:S13]  /*0820*/  ISETP.LE.U32.AND P0, PT, R22, UR4, PT ;  /* 0x0000000416007c0c */ /* 0x004fda000bf03070 */
[----:B-1----:R-:W-:Y:S05]  /*0830*/  @P0 EXIT ;  /* 0x000000000000094d */ /* 0x002fea0003800000 */
[----:B------:R-:W-:Y:S01]  /*0840*/  ULOP3.LUT UR4, URZ, UR4, URZ, 0x33, !UPT ;  /* 0x00000004ff047292 */ /* 0x000fe2000f8e33ff */
[----:B------:R-:W-:Y:S01]  /*0850*/  SHF.R.U32.HI R20, RZ, 0x3, R21 ;  /* 0x00000003ff147819 */ /* 0x000fe20000011615 */
[----:B------:R-:W-:Y:S02]  /*0860*/  HFMA2 R16, -RZ, RZ, 0, 0 ;  /* 0x00000000ff107431 */ /* 0x000fe400000001ff */
[----:B------:R-:W-:Y:S01]  /*0870*/  IMAD.MOV.U32 R15, RZ, RZ, RZ ;  /* 0x000000ffff0f7224 */ /* 0x000fe200078e00ff */
[----:B------:R-:W-:Y:S01]  /*0880*/  UMOV UR5, URZ ;  /* 0x000000ff00057c82 */ /* 0x000fe20008000000 */
[----:B------:R-:W-:Y:S01]  /*0890*/  LOP3.LUT R18, R20, 0x2, RZ, 0x3c, !PT ;  /* 0x0000000214127812 */ /* 0x000fe200078e3cff */
[----:B------:R-:W-:Y:S01]  /*08a0*/  VIADD R25, R22, UR4 ;  /* 0x0000000416197c36 */ /* 0x000fe20008000000 */
[C---:B------:R-:W-:Y:S01]  /*08b0*/  LOP3.LUT R17, R20.reuse, 0x3, RZ, 0x3c, !PT ;  /* 0x0000000314117812 */ /* 0x040fe200078e3cff */
[C---:B------:R-:W-:Y:S01]  /*08c0*/  IMAD.SHL.U32 R0, R20.reuse, 0x20, RZ ;  /* 0x0000002014007824 */ /* 0x040fe200078e00ff */
[----:B------:R-:W-:Y:S01]  /*08d0*/  LOP3.LUT R19, R20, 0x1, RZ, 0x3c, !PT ;  /* 0x0000000114137812 */ /* 0x000fe200078e3cff */
[C---:B------:R-:W-:Y:S01]  /*08e0*/  IMAD R20, R21.reuse, 0x4, R20 ;  /* 0x0000000415147824 */ /* 0x040fe200078e0214 */
[----:B------:R-:W-:Y:S01]  /*08f0*/  SHF.R.U32.HI R25, RZ, 0x1, R25 ;  /* 0x00000001ff197819 */ /* 0x000fe20000011619 */
[C---:B------:R-:W-:Y:S01]  /*0900*/  IMAD.IADD R24, R0.reuse, 0x1, R21 ;  /* 0x0000000100187824 */ /* 0x040fe200078e0215 */
[C---:B------:R-:W-:Y:S01]  /*0910*/  LOP3.LUT R23, R0.reuse, 0x20, RZ, 0x3c, !PT ;  /* 0x0000002000177812 */ /* 0x040fe200078e3cff */
[----:B------:R-:W-:Y:S01]  /*0920*/  IMAD R18, R21, 0x4, R18 ;  /* 0x0000000415127824 */ /* 0x000fe200078e0212 */
[C---:B------:R-:W-:Y:S01]  /*0930*/  LOP3.LUT R22, R0.reuse, 0x40, RZ, 0x3c, !PT ;  /* 0x0000004000167812 */ /* 0x040fe200078e3cff */
[----:B------:R-:W-:Y:S01]  /*0940*/  IMAD.HI.U32 R25, R25, -0x1f8fc7e3, RZ ;  /* 0xe070381d19197827 */ /* 0x000fe200078e00ff */
[----:B------:R-:W-:-:S02]  /*0950*/  LOP3.LUT R0, R0, 0x60, RZ, 0x3c, !PT ;  /* 0x0000006000007812 */ /* 0x000fc400078e3cff */
[C---:B------:R-:W-:Y:S01]  /*0960*/  LEA R19, R21.reuse, R19, 0x2 ;  /* 0x0000001315137211 */ /* 0x040fe200078e10ff */
[----:B------:R-:W-:Y:S01]  /*0970*/  IMAD R17, R21, 0x4, R17 ;  /* 0x0000000415117824 */ /* 0x000fe200078e0211 */
[----:B------:R-:W-:Y:S01]  /*0980*/  IADD3 R23, PT, PT, R23, R21, RZ ;  /* 0x0000001517177210 */ /* 0x000fe20007ffe0ff */
[----:B------:R-:W-:Y:S01]  /*0990*/  IMAD.IADD R22, R22, 0x1, R21 ;  /* 0x0000000116167824 */ /* 0x000fe200078e0215 */
[----:B------:R-:W-:Y:S01]  /*09a0*/  SHF.R.U32.HI R25, RZ, 0x6, R25 ;  /* 0x00000006ff197819 */ /* 0x000fe20000011619 */
[----:B------:R-:W-:-:S07]  /*09b0*/  IMAD.IADD R21, R0, 0x1, R21 ;  /* 0x0000000100157824 */ /* 0x000fce00078e0215 */
.L_x_17:
[----:B------:R-:W1:Y:S01]  /*09c0*/  S2R R0, SR_CgaCtaId ;  /* 0x0000000000007919 */ /* 0x000e620000008800 */
[----:B------:R-:W-:Y:S01]  /*09d0*/  MOV R2, 0x400 ;  /* 0x0000040000027802 */ /* 0x000fe20000000f00 */
[----:B------:R-:W-:-:S03]  /*09e0*/  UMOV UR4, URZ ;  /* 0x000000ff00047c82 */ /* 0x000fc60008000000 */
[----:B-1---5:R-:W-:-:S07]  /*09f0*/  LEA R0, R0, R2, 0x18 ;  /* 0x0000000200007211 */ /* 0x022fce00078ec0ff */
.L_x_16:
[----:B------:R-:W-:Y:S01]  /*0a00*/  LEA R2, R15, R0, 0x3 ;  /* 0x000000000f027211 */ /* 0x000fe200078e18ff */
[----:B------:R-:W-:Y:S01]  /*0a10*/  ULOP3.LUT UP0, URZ, UR4, 0x3, URZ, 0xc0, !UPT ;  /* 0x0000000304ff7892 */ /* 0x000fe2000f80c0ff */
[----:B-----5:R-:W-:-:S04]  /*0a20*/  SHF.L.U32 R4, R16, 0x1f, RZ ;  /* 0x0000001f10047819 */ /* 0x020fc800000006ff */
[----:B------:R-:W1:Y:S02]  /*0a30*/  SYNCS.PHASECHK.TRANS64.TRYWAIT P0, [R2+URZ+0x31800], R4 ;  /* 0x03180004020075a7 */ /* 0x000e6400080011ff */
[----:B-1----:R-:W-:Y:S05]  /*0a40*/  @!P0 BRA `(.L_x_14) ;  /* 0x0000003000188947 */ /* 0x002fea0003800000 */
.L_x_48:
[----:B------:R-:W-:Y:S05]  /*0a50*/  BRA.U UP0, `(.L_x_15) ;  /* 0x0000000100bc7547 */ /* 0x000fea000b800000 */
[C-C-:B------:R-:W-:Y:S02]  /*0a60*/  IMAD R11, R15.reuse, 0x200, R0.reuse ;  /* 0x000002000f0b7824 */ /* 0x140fe400078e0200 */
[----:B------:R-:W-:Y:S02]  /*0a70*/  IMAD R3, R15, 0x400, R0 ;  /* 0x000004000f037824 */ /* 0x000fe400078e0200 */
[--C-:B------:R-:W-:Y:S01]  /*0a80*/  IMAD R10, R24, 0x4, R11.reuse ;  /* 0x00000004180a7824 */ /* 0x100fe200078e020b */
[-C--:B------:R-:W-:Y:S01]  /*0a90*/  LEA R9, R23, R11.reuse, 0x2 ;  /* 0x0000000b17097211 */ /* 0x080fe200078e10ff */
[--C-:B------:R-:W-:Y:S01]  /*0aa0*/  IMAD R7, R22, 0x4, R11.reuse ;  /* 0x0000000416077824 */ /* 0x100fe200078e020b */
[-C--:B-1----:R-:W-:Y:S01]  /*0ab0*/  LEA R5, R21, R11.reuse, 0x2 ;  /* 0x0000000b15057211 */ /* 0x082fe200078e10ff */
[----:B------:R-:W-:Y:S01]  /*0ac0*/  IMAD R4, R19, 0x4, R11 ;  /* 0x0000000413047824 */ /* 0x000fe200078e020b */
[-C--:B------:R-:W-:Y:S01]  /*0ad0*/  LEA R8, R20, R11.reuse, 0x2 ;  /* 0x0000000b14087211 */ /* 0x080fe200078e10ff */
[----:B------:R-:W1:Y:S01]  /*0ae0*/  LDS R10, [R10+0x30000] ;  /* 0x030000000a0a7984 */ /* 0x000e620000000800 */
[----:B------:R-:W-:Y:S01]  /*0af0*/  LEA R6, R18, R11, 0x2 ;  /* 0x0000000b12067211 */ /* 0x000fe200078e10ff */
[----:B------:R-:W-:Y:S01]  /*0b00*/  IMAD R12, R23, 0x4, R3 ;  /* 0x00000004170c7824 */ /* 0x000fe200078e0203 */
[----:B------:R-:W-:Y:S01]  /*0b10*/  LEA R14, R24, R3, 0x2 ;  /* 0x00000003180e7211 */ /* 0x000fe200078e10ff */
[----:B------:R-:W2:Y:S04]  /*0b20*/  LDS R9, [R9+0x30000] ;  /* 0x0300000009097984 */ /* 0x000ea80000000800 */
[----:B------:R-:W3:Y:S04]  /*0b30*/  LDS R7, [R7+0x30000] ;  /* 0x0300000007077984 */ /* 0x000ee80000000800 */
[----:B------:R-:W4:Y:S01]  /*0b40*/  LDS R5, [R5+0x30000] ;  /* 0x0300000005057984 */ /* 0x000f220000000800 */
[----:B------:R-:W-:-:S03]  /*0b50*/  NOP ;  /* 0x0000000000007918 */ /* 0x000fc60000000000 */
[----:B-1----:R1:W-:Y:S04]  /*0b60*/  STS [R8+0x30000], R10 ;  /* 0x0300000a08007388 */ /* 0x0023e80000000800 */
[----:B--2---:R2:W-:Y:S04]  /*0b70*/  STS [R4+0x30000], R9 ;  /* 0x0300000904007388 */ /* 0x0045e80000000800 */
[----:B---3--:R3:W-:Y:S01]  /*0b80*/  STS [R6+0x30000], R7 ;  /* 0x0300000706007388 */ /* 0x0087e20000000800 */
[----:B-1----:R-:W-:Y:S01]  /*0b90*/  LEA R10, R22, R3, 0x2 ;  /* 0x00000003160a7211 */ /* 0x002fe200078e10ff */
[----:B------:R-:W-:-:S02]  /*0ba0*/  IMAD R8, R21, 0x4, R3 ;  /* 0x0000000415087824 */ /* 0x000fc400078e0203 */
[----:B--2---:R-:W-:Y:S01]  /*0bb0*/  IMAD R4, R17, 0x4, R11 ;  /* 0x0000000411047824 */ /* 0x004fe200078e020b */
[----:B---3--:R-:W-:-:S04]  /*0bc0*/  LEA R6, R20, R3, 0x2 ;  /* 0x0000000314067211 */ /* 0x008fc800078e10ff */
[----:B----4-:R1:W-:Y:S04]  /*0bd0*/  STS [R4+0x30000], R5 ;  /* 0x0300000504007388 */ /* 0x0103e80000000800 */
[----:B------:R-:W2:Y:S04]  /*0be0*/  LDS R13, [R14+0x30800] ;  /* 0x030800000e0d7984 */ /* 0x000ea80000000800 */
[----:B------:R-:W3:Y:S04]  /*0bf0*/  LDS R11, [R12+0x30800] ;  /* 0x030800000c0b7984 */ /* 0x000ee80000000800 */
[----:B------:R-:W4:Y:S04]  /*0c00*/  LDS R9, [R10+0x30800] ;  /* 0x030800000a097984 */ /* 0x000f280000000800 */
[----:B------:R-:W5:Y:S01]  /*0c10*/  LDS R7, [R8+0x30800] ;  /* 0x0308000008077984 */ /* 0x000f620000000800 */
[----:B------:R-:W-:Y:S01]  /*0c20*/  NOP ;  /* 0x0000000000007918 */ /* 0x000fe20000000000 */
[----:B-1----:R-:W-:Y:S01]  /*0c30*/  IMAD R5, R19, 0x4, R3 ;  /* 0x0000000413057824 */ /* 0x002fe200078e0203 */
[----:B------:R-:W-:-:S02]  /*0c40*/  LEA R4, R18, R3, 0x2 ;  /* 0x0000000312047211 */ /* 0x000fc400078e10ff */
[----:B------:R-:W-:Y:S01]  /*0c50*/  LEA R3, R17, R3, 0x2 ;  /* 0x0000000311037211 */ /* 0x000fe200078e10ff */
[----:B--2---:R-:W-:Y:S04]  /*0c60*/  STS [R6+0x30800], R13 ;  /* 0x0308000d06007388 */ /* 0x004fe80000000800 */
[----:B---3--:R-:W-:Y:S04]  /*0c70*/  STS [R5+0x30800], R11 ;  /* 0x0308000b05007388 */ /* 0x008fe80000000800 */
[----:B----4-:R-:W-:Y:S04]  /*0c80*/  STS [R4+0x30800], R9 ;  /* 0x0308000904007388 */ /* 0x010fe80000000800 */
[----:B-----5:R-:W-:Y:S04]  /*0c90*/  STS [R3+0x30800], R7 ;  /* 0x0308000703007388 */ /* 0x020fe80000000800 */
[----:B------:R-:W1:Y:S04]  /*0ca0*/  LDS R14, [R14+0x30a00] ;  /* 0x030a00000e0e7984 */ /* 0x000e680000000800 */
[----:B------:R-:W2:Y:S04]  /*0cb0*/  LDS R12, [R12+0x30a00] ;  /* 0x030a00000c0c7984 */ /* 0x000ea80000000800 */
[----:B------:R-:W3:Y:S04]  /*0cc0*/  LDS R10, [R10+0x30a00] ;  /* 0x030a00000a0a7984 */ /* 0x000ee80000000800 */
[----:B------:R-:W4:Y:S01]  /*0cd0*/  LDS R8, [R8+0x30a00] ;  /* 0x030a000008087984 */ /* 0x000f220000000800 */
[----:B------:R-:W-:-:S03]  /*0ce0*/  NOP ;  /* 0x0000000000007918 */ /* 0x000fc60000000000 */
[----:B-1----:R5:W-:Y:S04]  /*0cf0*/  STS [R6+0x30a00], R14 ;  /* 0x030a000e06007388 */ /* 0x002be80000000800 */
[----:B--2---:R5:W-:Y:S04]  /*0d00*/  STS [R5+0x30a00], R12 ;  /* 0x030a000c05007388 */ /* 0x004be80000000800 */
[----:B---3--:R5:W-:Y:S04]  /*0d10*/  STS [R4+0x30a00], R10 ;  /* 0x030a000a04007388 */ /* 0x008be80000000800 */
[----:B----4-:R5:W-:Y:S01]  /*0d20*/  STS [R3+0x30a00], R8 ;  /* 0x030a000803007388 */ /* 0x010be20000000800 */
[----:B------:R1:W-:Y:S06]  /*0d30*/  MEMBAR.ALL.CTA ;  /* 0x0000000000007992 */ /* 0x0003ec0000008000 */
[----:B-1----:R-:W2:Y:S02]  /*0d40*/  FENCE.VIEW.ASYNC.S ;  /* 0x00000000000073c6 */ /* 0x002ea40000000000 */
.L_x_15:
[C---:B------:R-:W-:Y:S01]  /*0d50*/  ISETP.NE.AND P0, PT, R15.reuse, 0x3, PT ;  /* 0x000000030f00780c */ /* 0x040fe20003f05270 */
[----:B------:R-:W-:Y:S01]  /*0d60*/  VIADD R15, R15, 0x1 ;  /* 0x000000010f0f7836 */ /* 0x000fe20000000000 */
[----:B------:R-:W-:Y:S01]  /*0d70*/  UIADD3 UR4, UPT, UPT, UR4, 0x1, URZ ;  /* 0x0000000104047890 */ /* 0x000fe2000fffe0ff */
[----:B-1----:R-:W-:-:S03]  /*0d80*/  VIADD R2, R2, 0x31840 ;  /* 0x0003184002027836 */ /* 0x002fc60000000000 */
[----:B------:R-:W-:Y:S01]  /*0d90*/  SEL R15, R15, RZ, P0 ;  /* 0x000000ff0f0f7207 */ /* 0x000fe20000000000 */
[----:B------:R-:W-:Y:S01]  /*0da0*/  UISETP.NE.AND UP0, UPT, UR4, 0x38, UPT ;  /* 0x000000380400788c */ /* 0x000fe2000bf05270 */
[----:B------:R-:W-:Y:S02]  /*0db0*/  PRMT R2, RZ, 0x654, R2 ;  /* 0x00000654ff027816 */ /* 0x000fe40000000002 */
[----:B------:R-:W-:Y:S02]  /*0dc0*/  ISETP.NE.AND P0, PT, R15, RZ, PT ;  /* 0x000000ff0f00720c */ /* 0x000fe40003f05270 */
[----:B--2---:R1:W-:Y:S02]  /*0dd0*/  SYNCS.ARRIVE.TRANS64.RED.A1T0 RZ, [R2+URZ], RZ ;  /* 0x000000ff02ff79a7 */ /* 0x0043e400081004ff */
[----:B-1----:R-:W-:-:S04]  /*0de0*/  SEL R2, RZ, 0x1, P0 ;  /* 0x00000001ff027807 */ /* 0x002fc80000000000 */
[----:B------:R-:W-:Y:S01]  /*0df0*/  LOP3.LUT R16, R16, R2, RZ, 0x3c, !PT ;  /* 0x0000000210107212 */ /* 0x000fe200078e3cff */
[----:B------:R-:W-:Y:S06]  /*0e00*/  BRA.U UP0, `(.L_x_16) ;  /* 0xfffffff900fc7547 */ /* 0x000fec000b83ffff */
[----:B------:R-:W-:-:S13]  /*0e10*/  ISETP.NE.AND P0, PT, R25, UR5, PT ;  /* 0x0000000519007c0c */ /* 0x000fda000bf05270 */
[----:B------:R-:W-:Y:S05]  /*0e20*/  @!P0 EXIT ;  /* 0x000000000000894d */ /* 0x000fea0003800000 */
[----:B------:R-:W-:Y:S01]  /*0e30*/  UIADD3 UR5, UPT, UPT, UR5, 0x1, URZ ;  /* 0x0000000105057890 */ /* 0x000fe2000fffe0ff */
[----:B------:R-:W-:Y:S05]  /*0e40*/  BRA `(.L_x_17) ;  /* 0xfffffff800dc7947 */ /* 0x000fea000383ffff */
.L_x_12:
[----:B-1----:R-:W-:-:S09]  /*0e50*/  UISETP.NE.AND UP0, UPT, UR5, URZ, UPT ;  /* 0x000000ff0500728c */ /* 0x002fd2000bf05270 */
[----:B------:R-:W-:Y:S05]  /*0e60*/  BRA.U UP0, `(.L_x_13) ;  /* 0x0000001100f07547 */ /* 0x000fea000b800000 */
[----:B------:R-:W1:Y:S01]  /*0e70*/  S2UR UR4, SR_CTAID.X ;  /* 0x00000000000479c3 */ /* 0x000e620000002500 */
[----:B------:R-:W-:Y:S02]  /*0e80*/  UMOV UR8, 0x400 ;  /* 0x0000040000087882 */ /* 0x000fe40000000000 */
[----:B------:R-:W-:-:S04]  /*0e90*/  ULEA UR8, UR5, UR8, 0x18 ;  /* 0x0000000805087291 */ /* 0x000fc8000f8ec0ff */
[----:B------:R-:W-:Y:S02]  /*0ea0*/  UIADD3 UR5, UPT, UPT, UR8, 0x18000, URZ ;  /* 0x0001800008057890 */ /* 0x000fe4000fffe0ff */
[----:B------:R-:W-:Y:S02]  /*0eb0*/  UIADD3 UR6, UPT, UPT, UR8, 0x8000, URZ ;  /* 0x0000800008067890 */ /* 0x000fe4000fffe0ff */
[----:B------:R-:W-:-:S04]  /*0ec0*/  USHF.R.U32.HI UR5, URZ, 0x4, UR5 ;  /* 0x00000004ff057899 */ /* 0x000fc80008011605 */
[----:B------:R-:W-:Y:S01]  /*0ed0*/  ULOP3.LUT UR5, UR5, 0x3fc0, URZ, 0xc0, !UPT ;  /* 0x00003fc005057892 */ /* 0x000fe2000f8ec0ff */
[----:B-1----:R-:W-:-:S13]  /*0ee0*/  ISETP.LE.U32.AND P0, PT, R22, UR4, PT ;  /* 0x0000000416007c0c */ /* 0x002fda000bf03070 */
[----:B------:R-:W-:Y:S05]  /*0ef0*/  @P0 EXIT ;  /* 0x000000000000094d */ /* 0x000fea0003800000 */
[----:B------:R-:W-:Y:S01]  /*0f00*/  ULOP3.LUT UR4, URZ, UR4, URZ, 0x33, !UPT ;  /* 0x00000004ff047292 */ /* 0x000fe2000f8e33ff */
[----:B------:R-:W-:Y:S01]  /*0f10*/  IMAD.U32 R5, RZ, RZ, UR5 ;  /* 0x00000005ff057e24 */ /* 0x000fe2000f8e00ff */
[----:B------:R-:W-:Y:S01]  /*0f20*/  USHF.R.U32.HI UR6, URZ, 0x4, UR6 ;  /* 0x00000004ff067899 */ /* 0x000fe20008011606 */
[C---:B------:R-:W-:Y:S01]  /*0f30*/  ISETP.GE.U32.AND P0, PT, R21.reuse, 0x4, PT ;  /* 0x000000041500780c */ /* 0x040fe20003f06070 */
[----:B------:R-:W-:Y:S01]  /*0f40*/  IMAD.MOV.U32 R4, RZ, RZ, RZ ;  /* 0x000000ffff047224 */ /* 0x000fe200078e00ff */
[----:B------:R-:W-:Y:S01]  /*0f50*/  UMOV UR17, URZ ;  /* 0x000000ff00117c82 */ /* 0x000fe20008000000 */
[----:B------:R-:W-:Y:S01]  /*0f60*/  VIADD R3, R22, UR4 ;  /* 0x0000000416037c36 */ /* 0x000fe20008000000 */
[----:B------:R-:W-:Y:S01]  /*0f70*/  ULOP3.LUT UR6, UR6, 0x3fc0, URZ, 0xc0, !UPT ;  /* 0x00003fc006067892 */ /* 0x000fe2000f8ec0ff */
[C---:B------:R-:W-:Y:S01]  /*0f80*/  IMAD R5, R21.reuse, 0x600, R5 ;  /* 0x0000060015057824 */ /* 0x040fe200078e0205 */
[----:B------:R-:W-:Y:S01]  /*0f90*/  UMOV UR15, URZ ;  /* 0x000000ff000f7c82 */ /* 0x000fe20008000000 */
[----:B------:R-:W-:Y:S01]  /*0fa0*/  UMOV UR7, 0x184 ;  /* 0x0000018400077882 */ /* 0x000fe20000000000 */
[----:B------:R-:W-:Y:S01]  /*0fb0*/  SHF.R.U32.HI R3, RZ, 0x1, R3 ;  /* 0x00000001ff037819 */ /* 0x000fe20000011603 */
[----:B------:R-:W-:Y:S01]  /*0fc0*/  UMOV UR4, 0x180 ;  /* 0x0000018000047882 */ /* 0x000fe20000000000 */
[----:B------:R-:W-:Y:S01]  /*0fd0*/  LEA R6, R21, UR6, 0xa ;  /* 0x0000000615067c11 */ /* 0x000fe2000f8e50ff */
[----:B------:R-:W-:Y:S01]  /*0fe0*/  UMOV UR6, 0x180 ;  /* 0x0000018000067882 */ /* 0x000fe20000000000 */
[----:B------:R-:W-:Y:S01]  /*0ff0*/  SEL R5, R5, RZ, !P0 ;  /* 0x000000ff05057207 */ /* 0x000fe20004000000 */
[----:B------:R-:W-:Y:S01]  /*1000*/  IMAD.HI.U32 R3, R3, -0x1f8fc7e3, RZ ;  /* 0xe070381d03037827 */ /* 0x000fe200078e00ff */
[----:B------:R-:W-:Y:S01]  /*1010*/  SEL R6, R6, RZ, !P0 ;  /* 0x000000ff06067207 */ /* 0x000fe20004000000 */
[----:B------:R-:W-:-:S03]  /*1020*/  UMOV UR5, 0x184 ;  /* 0x0000018400057882 */ /* 0x000fc60000000000 */
[----:B------:R-:W-:-:S07]  /*1030*/  SHF.R.U32.HI R3, RZ, 0x6, R3 ;  /* 0x00000006ff037819 */ /* 0x000fce0000011603 */
.L_x_24:
[----:B------:R-:W-:Y:S02]  /*1040*/  USHF.R.U32.HI UR10, URZ, 0x1, UR17 ;  /* 0x00000001ff0a7899 */ /* 0x000fe40008011611 */
[----:B------:R-:W-:Y:S02]  /*1050*/  USHF.L.U32 UR9, UR17, 0x3, URZ ;  /* 0x0000000311097899 */ /* 0x000fe400080006ff */
[----:B------:R-:W-:Y:S02]  /*1060*/  ULOP3.LUT UR10, UR10, 0x1, URZ, 0xc, !UPT ;  /* 0x000000010a0a7892 */ /* 0x000fe4000f8e0cff */
[----:B------:R-:W-:Y:S02]  /*1070*/  ULOP3.LUT UR9, UR9, 0x8, URZ, 0xc0, !UPT ;  /* 0x0000000809097892 */ /* 0x000fe4000f8ec0ff */
[----:B------:R-:W-:Y:S02]  /*1080*/  USHF.L.U32 UR10, UR10, 0x1f, URZ ;  /* 0x0000001f0a0a7899 */ /* 0x000fe400080006ff */
[----:B------:R-:W-:-:S02]  /*1090*/  ULOP3.LUT UR12, UR17, 0x1, URZ, 0xc0, !UPT ;  /* 0x00000001110c7892 */ /* 0x000fc4000f8ec0ff */
[----:B------:R-:W-:Y:S01]  /*10a0*/  MOV R0, UR9 ;  /* 0x0000000900007c02 */ /* 0x000fe20008000f00 */
[----:B------:R-:W-:Y:S01]  /*10b0*/  UIADD3 UR9, UPT, UPT, UR8, UR9, URZ ;  /* 0x0000000908097290 */ /* 0x000fe2000fffe0ff */
[----:B------:R-:W-:Y:S01]  /*10c0*/  MOV R2, UR10 ;  /* 0x0000000a00027c02 */ /* 0x000fe20008000f00 */
[----:B------:R-:W-:Y:S02]  /*10d0*/  UIMAD UR12, UR12, 0xc0, URZ ;  /* 0x000000c00c0c78a4 */ /* 0x000fe4000f8e02ff */
[----:B------:R-:W-:Y:S01]  /*10e0*/  UIADD3 UR11, UPT, UPT, UR9, 0x31860, URZ ;  /* 0x00031860090b7890 */ /* 0x000fe2000fffe0ff */
[----:B------:R-:W1:Y:S02]  /*10f0*/  SYNCS.PHASECHK.TRANS64.TRYWAIT P0, [R0+UR8+0x31870], R2 ;  /* 0x03187002000075a7 */ /* 0x000e640008001108 */
[----:B-1----:R-:W-:Y:S09]  /*1100*/  @!P0 BRA `(.L_x_18) ;  /* 0x0000002800808947 */ /* 0x002ff20003800000 */
.L_x_50:
[----:B------:R-:W-:Y:S01]  /*1110*/  NOP ;  /* 0x0000000000007918 */ /* 0x000fe20000000000 */
[----:B------:R-:W-:-:S05]  /*1120*/  UMOV UR16, URZ ;  /* 0x000000ff00107c82 */ /* 0x000fca0008000000 */
.L_x_23:
[----:B------:R-:W-:Y:S01]  /*1130*/  ULEA UR10, UR15, UR8, 0x3 ;  /* 0x000000080f0a7291 */ /* 0x000fe2000f8e18ff */
[----:B-1----:R-:W-:Y:S01]  /*1140*/  SHF.L.U32 R9, R4, 0x1f, RZ ;  /* 0x0000001f04097819 */ /* 0x002fe200000006ff */
[----:B------:R-:W-:Y:S01]  /*1150*/  ULOP3.LUT UP0, UR14, UR16, 0x2, URZ, 0xc0, !UPT ;  /* 0x00000002100e7892 */ /* 0x000fe2000f80c0ff */
[----:B------:R-:W-:Y:S06]  /*1160*/  MOV R0, UR15 ;  /* 0x0000000f00007c02 */ /* 0x000fec0008000f00 */
[----:B------:R-:W1:Y:S02]  /*1170*/  SYNCS.PHASECHK.TRANS64.TRYWAIT P0, [UR10+0x31840], R9 ;  /* 0x03184009ff0075a7 */ /* 0x000e64000800110a */
[----:B-12---:R-:W-:Y:S05]  /*1180*/  @!P0 BRA `(.L_x_19) ;  /* 0x0000002800808947 */ /* 0x006fea0003800000 */
.L_x_52:
[----:B------:R-:W-:Y:S01]  /*1190*/  NOP ;  /* 0x0000000000007918 */ /* 0x000fe20000000000 */
[----:B------:R-:W-:Y:S05]  /*11a0*/  BRA.U UP0, `(.L_x_20) ;  /* 0x0000000100487547 */ /* 0x000fea000b800000 */
[----:B------:R-:W-:Y:S02]  /*11b0*/  ULEA UR22, UR15, UR8, 0x9 ;  /* 0x000000080f167291 */ /* 0x000fe4000f8e48ff */
[----:B------:R-:W-:Y:S02]  /*11c0*/  ULEA UR9, UR15, UR8, 0xa ;  /* 0x000000080f097291 */ /* 0x000fe4000f8e50ff */
[----:B------:R-:W-:Y:S02]  /*11d0*/  UIADD3 UR22, UPT, UPT, UR22, 0x30000, URZ ;  /* 0x0003000016167890 */ /* 0x000fe4000fffe0ff */
[----:B------:R-:W-:Y:S02]  /*11e0*/  UIADD3 UR13, UPT, UPT, UR9, 0x30800, URZ ;  /* 0x00030800090d7890 */ /* 0x000fe4000fffe0ff */
[----:B------:R-:W-:Y:S02]  /*11f0*/  UIADD3 UR9, UPT, UPT, UR9, 0x30a00, URZ ;  /* 0x00030a0009097890 */ /* 0x000fe4000fffe0ff */
[----:B------:R-:W-:Y:S02]  /*1200*/  USHF.R.U32.HI UR22, URZ, 0x4, UR22 ;  /* 0x00000004ff167899 */ /* 0x000fe40008011616 */
[----:B------:R-:W-:Y:S02]  /*1210*/  USHF.R.U32.HI UR13, URZ, 0x4, UR13 ;  /* 0x00000004ff0d7899 */ /* 0x000fe4000801160d */
[----:B------:R-:W-:Y:S02]  /*1220*/  USHF.R.U32.HI UR9, URZ, 0x4, UR9 ;  /* 0x00000004ff097899 */ /* 0x000fe40008011609 */
[----:B------:R-:W-:Y:S02]  /*1230*/  ULOP3.LUT UR18, UR22, 0x3fe0, URZ, 0xc0, !UPT ;  /* 0x00003fe016127892 */ /* 0x000fe4000f8ec0ff */
[----:B------:R-:W-:Y:S02]  /*1240*/  ULOP3.LUT UR20, UR13, 0x3fc0, URZ, 0xc0, !UPT ;  /* 0x00003fc00d147892 */ /* 0x000fe4000f8ec0ff */
[----:B------:R-:W-:Y:S01]  /*1250*/  ULOP3.LUT UR22, UR9, 0x3fe0, URZ, 0xc0, !UPT ;  /* 0x00003fe009167892 */ /* 0x000fe2000f8ec0ff */
[----:B------:R-:W-:Y:S01]  /*1260*/  UMOV UR19, 0x4008 ;  /* 0x0000400800137882 */ /* 0x000fe20000000000 */
[----:B------:R-:W-:Y:S01]  /*1270*/  UMOV UR21, 0x4008 ;  /* 0x0000400800157882 */ /* 0x000fe20000000000 */
[----:B------:R-:W-:Y:S02]  /*1280*/  UMOV UR23, 0x4008 ;  /* 0x0000400800177882 */ /* 0x000fe40000000000 */
[----:B------:R2:W-:Y:S02]  /*1290*/  UTCCP.T.S.4x32dp128bit tmem[0x180], gdesc[UR18] ;  /* 0x00018012ff0079e7 */ /* 0x0005e40009100000 */
[----:B------:R2:W-:Y:S02]  /*12a0*/  UTCCP.T.S.4x32dp128bit tmem[0x184], gdesc[UR20] ;  /* 0x00018414ff0079e7 */ /* 0x0005e40009100000 */
[----:B------:R2:W-:Y:S01]  /*12b0*/  UTCCP.T.S.4x32dp128bit tmem[0x188], gdesc[UR22] ;  /* 0x00018816ff0079e7 */ /* 0x0005e20009100000 */
[----:B------:R-:W-:Y:S02]  /*12c0*/  NOP ;  /* 0x0000000000007918 */ /* 0x000fe40000000000 */
.L_x_20:
[----:B------:R-:W-:Y:S01]  /*12d0*/  UISETP.NE.AND UP0, UPT, UR15, 0x3, UPT ;  /* 0x000000030f00788c */ /* 0x000fe2000bf05270 */
[----:B-1----:R-:W-:Y:S01]  /*12e0*/  SHFL.IDX PT, R2, R6, R0, 0x1f ;  /* 0x00001f0006027589 */ /* 0x002fe200000e0000 */
[----:B------:R-:W-:Y:S01]  /*12f0*/  UIADD3 UR9, UPT, UPT, UR15, 0x1, URZ ;  /* 0x000000010f097890 */ /* 0x000fe2000fffe0ff */
[----:B------:R-:W-:Y:S03]  /*1300*/  NOP ;  /* 0x0000000000007918 */ /* 0x000fe60000000000 */
[----:B------:R-:W-:Y:S03]  /*1310*/  USEL UR9, UR9, URZ, UP0 ;  /* 0x000000ff09097287 */ /* 0x000fe60008000000 */
[----:B------:R-:W1:Y:S01]  /*1320*/  SHFL.IDX PT, R0, R5, R0, 0x1f ;  /* 0x00001f0005007589 */ /* 0x000e6200000e0000 */
[----:B------:R-:W-:Y:S02]  /*1330*/  USHF.L.U32 UR15, UR14, 0x4, URZ ;  /* 0x000000040e0f7899 */ /* 0x000fe400080006ff */
[----:B------:R-:W-:Y:S02]  /*1340*/  ULEA UR13, UR9, UR8, 0x3 ;  /* 0x00000008090d7291 */ /* 0x000fe4000f8e18ff */
[----:B------:R-:W-:Y:S01]  /*1350*/  ULEA UR14, UR14, 0x8b0, 0xd ;  /* 0x000008b00e0e7891 */ /* 0x000fe2000f8e68ff */
[----:B------:R-:W-:Y:S01]  /*1360*/  ISETP.NE.AND P0, PT, RZ, UR9, PT ;  /* 0x00000009ff007c0c */ /* 0x000fe2000bf05270 */
[----:B------:R-:W-:Y:S02]  /*1370*/  UISETP.NE.AND UP0, UPT, UR16, URZ, UPT ;  /* 0x000000ff1000728c */ /* 0x000fe4000bf05270 */
[----:B------:R-:W-:Y:S02]  /*1380*/  UPRMT UR15, UR15, 0x5410, UR14 ;  /* 0x000054100f0f7896 */ /* 0x000fe4000800000e */
[----:B------:R-:W-:Y:S01]  /*1390*/  UIADD3 UR10, UPT, UPT, UR10, 0x31820, URZ ;  /* 0x000318200a0a7890 */ /* 0x000fe2000fffe0ff */
[----:B------:R-:W-:Y:S01]  /*13a0*/  UMOV UR14, URZ ;  /* 0x000000ff000e7c82 */ /* 0x000fe20008000000 */
[----:B--2---:R-:W-:Y:S01]  /*13b0*/  UMOV UR21, 0x40004040 ;  /* 0x4000404000157882 */ /* 0x004fe20000000000 */
[----:B------:R-:W-:Y:S01]  /*13c0*/  UMOV UR19, 0x40004040 ;  /* 0x4000404000137882 */ /* 0x000fe20000000000 */
[----:B------:R-:W-:Y:S01]  /*13d0*/  UMOV UR25, 0x40004040 ;  /* 0x4000404000197882 */ /* 0x000fe20000000000 */
[----:B------:R-:W-:Y:S01]  /*13e0*/  UMOV UR23, 0x40004040 ;  /* 0x4000404000177882 */ /* 0x000fe20000000000 */
[----:B------:R-:W-:Y:S01]  /*13f0*/  UMOV UR29, 0x40004040 ;  /* 0x40004040001d7882 */ /* 0x000fe20000000000 */
[----:B------:R-:W-:Y:S01]  /*1400*/  UMOV UR27, 0x40004040 ;  /* 0x40004040001b7882 */ /* 0x000fe20000000000 */
[----:B------:R-:W-:Y:S01]  /*1410*/  UMOV UR33, 0x40004040 ;  /* 0x4000404000217882 */ /* 0x000fe20000000000 */
[----:B------:R-:W-:Y:S01]  /*1420*/  UMOV UR31, 0x40004040 ;  /* 0x40004040001f7882 */ /* 0x000fe20000000000 */
[----:B-1----:R-:W-:Y:S02]  /*1430*/  R2UR UR18, R0 ;  /* 0x00000000001272ca */ /* 0x002fe400000e0000 */
[----:B------:R-:W-:Y:S02]  /*1440*/  R2UR UR20, R2 ;  /* 0x00000000021472ca */ /* 0x000fe400000e0000 */
[----:B------:R-:W-:Y:S04]  /*1450*/  SEL R0, RZ, 0x1, P0 ;  /* 0x00000001ff007807 */ /* 0x000fe80000000000 */
[----:B------:R-:W-:Y:S01]  /*1460*/  LOP3.LUT R4, R4, R0, RZ, 0x3c, !PT ;  /* 0x0000000004047212 */ /* 0x000fe200078e3cff */
[----:B------:R-:W-:Y:S04]  /*1470*/  IMAD.U32 R0, RZ, RZ, UR9 ;  /* 0x00000009ff007e24 */ /* 0x000fe8000f8e00ff */
[----:B------:R-:W-:Y:S01]  /*1480*/  UIADD3 UR22, UPT, UPT, UR18, 0x2, URZ ;  /* 0x0000000212167890 */ /* 0x000fe2000fffe0ff */
[----:B------:R-:W-:Y:S01]  /*1490*/  IMAD.U32 R9, R4, -0x80000000, RZ ;  /* 0x8000000004097824 */ /* 0x000fe200078e00ff */
[----:B------:R-:W-:Y:S01]  /*14a0*/  UIADD3 UR24, UPT, UPT, UR20, 0x2, URZ ;  /* 0x0000000214187890 */ /* 0x000fe2000fffe0ff */
[----:B------:R1:W-:Y:S01]  /*14b0*/  UTCQMMA gdesc[UR20], gdesc[UR18], tmem[UR12], tmem[UR14], idesc[UR15], tmem[UR6], UP0 ;  /* 0x00060e1214007dea */ /* 0x0003e2000800030c */
[----:B------:R-:W-:Y:S02]  /*14c0*/  UIADD3 UR28, UPT, UPT, UR20, 0x4, URZ ;  /* 0x00000004141c7890 */ /* 0x000fe4000fffe0ff */
[----:B------:R-:W-:Y:S02]  /*14d0*/  UIADD3 UR26, UPT, UPT, UR18, 0x4, URZ ;  /* 0x00000004121a7890 */ /* 0x000fe4000fffe0ff */
[----:B------:R-:W-:Y:S02]  /*14e0*/  UIADD3 UR32, UPT, UPT, UR20, 0x6, URZ ;  /* 0x0000000614207890 */ /* 0x000fe4000fffe0ff */
[----:B------:R-:W-:Y:S01]  /*14f0*/  UIADD3 UR30, UPT, UPT, UR18, 0x6, URZ ;  /* 0x00000006121e7890 */ /* 0x000fe2000fffe0ff */
[----:B------:R1:W-:Y:S04]  /*1500*/  UTCQMMA gdesc[UR24], gdesc[UR22], tmem[UR12], tmem[UR14], idesc[UR15], tmem[UR6], UPT ;  /* 0x00060e1618007dea */ /* 0x0003e8000b80030c */
[----:B------:R1:W-:Y:S04]  /*1510*/  UTCQMMA gdesc[UR28], gdesc[UR26], tmem[UR12], tmem[UR14], idesc[UR15], tmem[UR6], UPT ;  /* 0x00060e1a1c007dea */ /* 0x0003e8000b80030c */
[----:B------:R1:W-:Y:S01]  /*1520*/  UTCQMMA gdesc[UR32], gdesc[UR30], tmem[UR12], tmem[UR14], idesc[UR15], tmem[UR6], UPT ;  /* 0x00060e1e20007dea */ /* 0x0003e2000b80030c */
[----:B------:R1:W-:Y:S01]  /*1530*/  UTCBAR [UR10], URZ ;  /* 0x000000ff0a0073e9 */ /* 0x0003e200080000ff */
[----:B------:R-:W2:Y:S02]  /*1540*/  SYNCS.PHASECHK.TRANS64.TRYWAIT P0, [UR13+0x31840], R9 ;  /* 0x03184009ff0075a7 */ /* 0x000ea4000800110d */
[----:B-12---:R-:W-:Y:S05]  /*1550*/  @!P0 BRA `(.L_x_21) ;  /* 0x0000002400a88947 */ /* 0x006fea0003800000 */
.L_x_54:
[----:B------:R-:W-:Y:S01]  /*1560*/  UIADD3 UR10, UPT, UPT, UR16, 0x1, URZ ;  /* 0x00000001100a7890 */ /* 0x000fe2000fffe0ff */
[----:B-1----:R-:W1:Y:S01]  /*1570*/  SHFL.IDX PT, R2, R6, R0, 0x1f ;  /* 0x00001f0006027589 */ /* 0x002e6200000e0000 */
[----:B------:R-:W-:Y:S02]  /*1580*/  UIADD3 UR13, UPT, UPT, UR13, 0x31820, URZ ;  /* 0x000318200d0d7890 */ /* 0x000fe4000fffe0ff */
[----:B------:R-:W-:Y:S05]  /*1590*/  USHF.L.U32 UR14, UR10, 0xd, URZ ;  /* 0x0000000d0a0e7899 */ /* 0x000fea00080006ff */
[----:B------:R-:W2:Y:S01]  /*15a0*/  SHFL.IDX PT, R0, R5, R0, 0x1f ;  /* 0x00001f0005007589 */ /* 0x000ea200000e0000 */
[----:B------:R-:W-:Y:S01]  /*15b0*/  USHF.L.U32 UR15, UR10, 0x4, URZ ;  /* 0x000000040a0f7899 */ /* 0x000fe200080006ff */
[----:B------:R-:W-:Y:S01]  /*15c0*/  NOP ;  /* 0x0000000000007918 */ /* 0x000fe20000000000 */
[----:B------:R-:W-:Y:S01]  /*15d0*/  ULOP3.LUT UR14, UR14, 0x6000, URZ, 0xc0, !UPT ;  /* 0x000060000e0e7892 */ /* 0x000fe2000f8ec0ff */
[----:B------:R-:W-:Y:S01]  /*15e0*/  NOP ;  /* 0x0000000000007918 */ /* 0x000fe20000000000 */
[----:B------:R-:W-:Y:S02]  /*15f0*/  ULOP3.LUT UR15, UR15, 0x30, URZ, 0xc0, !UPT ;  /* 0x000000300f0f7892 */ /* 0x000fe4000f8ec0ff */
[----:B------:R-:W-:Y:S02]  /*1600*/  ULOP3.LUT UR14, UR14, 0x8b0, URZ, 0xfc, !UPT ;  /* 0x000008b00e0e7892 */ /* 0x000fe4000f8efcff */
[----:B------:R-:W-:Y:S02]  /*1610*/  UISETP.NE.AND UP0, UPT, UR10, 0x37, UPT ;  /* 0x000000370a00788c */ /* 0x000fe4000bf05270 */
[----:B------:R-:W-:Y:S01]  /*1620*/  UPRMT UR15, UR15, 0x5410, UR14 ;  /* 0x000054100f0f7896 */ /* 0x000fe2000800000e */
[----:B------:R-:W-:Y:S02]  /*1630*/  UMOV UR21, 0x40004040 ;  /* 0x4000404000157882 */ /* 0x000fe40000000000 */
[----:B------:R-:W-:Y:S01]  /*1640*/  UMOV UR14, URZ ;  /* 0x000000ff000e7c82 */ /* 0x000fe20008000000 */
[----:B------:R-:W-:Y:S01]  /*1650*/  UMOV UR19, 0x40004040 ;  /* 0x4000404000137882 */ /* 0x000fe20000000000 */
[----:B------:R-:W-:Y:S01]  /*1660*/  UMOV UR25, 0x40004040 ;  /* 0x4000404000197882 */ /* 0x000fe20000000000 */
[----:B------:R-:W-:Y:S01]  /*1670*/  UMOV UR23, 0x40004040 ;  /* 0x4000404000177882 */ /* 0x000fe20000000000 */
[----:B------:R-:W-:Y:S01]  /*1680*/  UMOV UR29, 0x40004040 ;  /* 0x40004040001d7882 */ /* 0x000fe20000000000 */
[----:B-1----:R-:W-:Y:S01]  /*1690*/  R2UR UR20, R2 ;  /* 0x00000000021472ca */ /* 0x002fe200000e0000 */
[----:B------:R-:W-:Y:S01]  /*16a0*/  UMOV UR27, 0x40004040 ;  /* 0x40004040001b7882 */ /* 0x000fe20000000000 */
[----:B--2---:R-:W-:Y:S01]  /*16b0*/  R2UR UR18, R0 ;  /* 0x00000000001272ca */ /* 0x004fe200000e0000 */
[----:B------:R-:W-:Y:S01]  /*16c0*/  UMOV UR33, 0x40004040 ;  /* 0x4000404000217882 */ /* 0x000fe20000000000 */
[----:B------:R-:W-:Y:S09]  /*16d0*/  UMOV UR31, 0x40004040 ;  /* 0x40004040001f7882 */ /* 0x000ff20000000000 */
[----:B------:R-:W-:Y:S02]  /*16e0*/  UIADD3 UR24, UPT, UPT, UR20, 0x2, URZ ;  /* 0x0000000214187890 */ /* 0x000fe4000fffe0ff */
[----:B------:R-:W-:Y:S01]  /*16f0*/  UIADD3 UR22, UPT, UPT, UR18, 0x2, URZ ;  /* 0x0000000212167890 */ /* 0x000fe2000fffe0ff */
[----:B------:R1:W-:Y:S01]  /*1700*/  UTCQMMA gdesc[UR20], gdesc[UR18], tmem[UR12], tmem[UR14], idesc[UR15], tmem[UR4], UPT ;  /* 0x00040e1214007dea */ /* 0x0003e2000b80030c */
        /* <DEDUP_REMOVED lines=8> */
[----:B------:R-:W-:Y:S05]  /*1790*/  BRA.U UP0, `(.L_x_22) ;  /* 0x0000000100087547 */ /* 0x000fea000b800000 */
[----:B------:R2:W-:Y:S01]  /*17a0*/  UTCBAR [UR11], URZ ;  /* 0x000000ff0b0073e9 */ /* 0x0005e200080000ff */
[----:B------:R-:W-:Y:S01]  /*17b0*/  NOP ;  /* 0x0000000000007918 */ /* 0x000fe20000000000 */
.L_x_22:
[----:B------:R-:W-:Y:S02]  /*17c0*/  UISETP.NE.AND UP0, UPT, UR9, 0x3, UPT ;  /* 0x000000030900788c */ /* 0x000fe4000bf05270 */
[----:B------:R-:W-:Y:S02]  /*17d0*/  UIADD3 UR9, UPT, UPT, UR9, 0x1, URZ ;  /* 0x0000000109097890 */ /* 0x000fe4000fffe0ff */
[----:B------:R-:W-:Y:S02]  /*17e0*/  UIADD3 UR16, UPT, UPT, UR16, 0x2, URZ ;  /* 0x0000000210107890 */ /* 0x000fe4000fffe0ff */
[----:B-1----:R-:W-:Y:S02]  /*17f0*/  USEL UR15, UR9, URZ, UP0 ;  /* 0x000000ff090f7287 */ /* 0x002fe40008000000 */
[----:B------:R-:W-:Y:S04]  /*1800*/  UISETP.NE.AND UP0, UPT, UR16, 0x38, UPT ;  /* 0x000000381000788c */ /* 0x000fe8000bf05270 */
[----:B------:R-:W-:Y:S04]  /*1810*/  ISETP.NE.AND P0, PT, RZ, UR15, PT ;  /* 0x0000000fff007c0c */ /* 0x000fe8000bf05270 */
[----:B------:R-:W-:Y:S04]  /*1820*/  SEL R0, RZ, 0x1, P0 ;  /* 0x00000001ff007807 */ /* 0x000fe80000000000 */
[----:B------:R-:W-:Y:S01]  /*1830*/  LOP3.LUT R4, R4, R0, RZ, 0x3c, !PT ;  /* 0x0000000004047212 */ /* 0x000fe200078e3cff */
[----:B------:R-:W-:Y:S06]  /*1840*/  BRA.U UP0, `(.L_x_23) ;  /* 0xfffffff900387547 */ /* 0x000fec000b83ffff */
[----:B------:R-:W-:-:S13]  /*1850*/  ISETP.NE.AND P0, PT, R3, UR17, PT ;  /* 0x0000001103007c0c */ /* 0x000fda000bf05270 */
[----:B--2---:R-:W-:Y:S05]  /*1860*/  @!P0 EXIT ;  /* 0x000000000000894d */ /* 0x004fea0003800000 */
[----:B------:R-:W-:Y:S01]  /*1870*/  UIADD3 UR17, UPT, UPT, UR17, 0x1, URZ ;  /* 0x0000000111117890 */ /* 0x000fe2000fffe0ff */
[----:B------:R-:W-:Y:S11]  /*1880*/  BRA `(.L_x_24) ;  /* 0xfffffff400ec7947 */ /* 0x000ff6000383ffff */
.L_x_11:
[----:B------:R-:W-:-:S13]  /*1890*/  ELECT P0, URZ, PT ;  /* 0x0000000000ff782f */ /* 0x000fda0003800000 */
[----:B------:R-:W-:Y:S05]  /*18a0*/  @!P0 BRA `(.L_x_13) ;  /* 0x0000000800608947 */ /* 0x000fea0003800000 */
[----:B------:R-:W1:Y:S02]  /*18b0*/  S2R R3, SR_CTAID.X ;  /* 0x0000000000037919 */ /* 0x000e640000002500 */
[----:B-1----:R-:W-:-:S13]  /*18c0*/  ISETP.GE.U32.AND P0, PT, R3, R22, PT ;  /* 0x000000160300720c */ /* 0x002fda0003f06070 */
[----:B------:R-:W-:Y:S05]  /*18d0*/  @P0 EXIT ;  /* 0x000000000000094d */ /* 0x000fea0003800000 */
[----:B------:R-:W-:Y:S01]  /*18e0*/  LOP3.LUT R0, RZ, R3, RZ, 0x33, !PT ;  /* 0x00000003ff007212 */ /* 0x000fe200078e33ff */
[----:B------:R-:W1:Y:S01]  /*18f0*/  LDC.64 R12, c[0x0][0x348] ;  /* 0x0000d200ff0c7b82 */ /* 0x000e620000000a00 */
[----:B------:R-:W-:Y:S01]  /*1900*/  CS2R R10, SRZ ;  /* 0x00000000000a7805 */ /* 0x000fe2000001ff00 */
[----:B------:R-:W-:Y:S02]  /*1910*/  IMAD.MOV.U32 R2, RZ, RZ, R3 ;  /* 0x000000ffff027224 */ /* 0x000fe400078e0003 */
[----:B------:R-:W-:-:S05]  /*1920*/  IMAD.IADD R0, R22, 0x1, R0 ;  /* 0x0000000116007824 */ /* 0x000fca00078e0200 */
[----:B------:R-:W-:-:S05]  /*1930*/  SHF.R.U32.HI R0, RZ, 0x1, R0 ;  /* 0x00000001ff007819 */ /* 0x000fca0000011600 */
[----:B------:R-:W-:-:S05]  /*1940*/  IMAD.HI.U32 R0, R0, -0x1f8fc7e3, RZ ;  /* 0xe070381d00007827 */ /* 0x000fca00078e00ff */
[----:B------:R-:W-:-:S07]  /*1950*/  SHF.R.U32.HI R0, RZ, 0x6, R0 ;  /* 0x00000006ff007819 */ /* 0x000fce0000011600 */
.L_x_30:
[----:B------:R-:W-:-:S05]  /*1960*/  IMAD.HI.U32 R9, R2, -0x45d1745d, RZ ;  /* 0xba2e8ba302097827 */ /* 0x000fca00078e00ff */
[----:B------:R-:W-:-:S05]  /*1970*/  SHF.R.U32.HI R9, RZ, 0x8, R9 ;  /* 0x00000008ff097819 */ /* 0x000fca0000011609 */
[C---:B------:R-:W-:Y:S02]  /*1980*/  IMAD R7, R9.reuse, -0x10, R34 ;  /* 0xfffffff009077824 */ /* 0x040fe400078e0222 */
[----:B------:R-:W-:Y:S01]  /*1990*/  IMAD R8, R9, -0x160, R2 ;  /* 0xfffffea009087824 */ /* 0x000fe200078e0202 */
[----:B------:R-:W-:Y:S02]  /*19a0*/  MOV R2, 0x19e0 ;  /* 0x000019e000027802 */ /* 0x000fe40000000f00 */
[----:B------:R-:W-:Y:S02]  /*19b0*/  VIMNMX.U32 R7, PT, PT, R7, 0x10, PT ;  /* 0x0000001007077848 */ /* 0x000fe40003fe0000 */
[----:B------:R-:W-:Y:S02]  /*19c0*/  LOP3.LUT R5, R8, 0xffff, RZ, 0xc0, !PT ;  /* 0x0000ffff08057812 */ /* 0x000fe400078ec0ff */
[----:B-1----:R-:W-:Y:S05]  /*19d0*/  CALL.REL.NOINC `($__internal_3_$__cuda_sm20_div_u16) ;  /* 0x0000002400487944 */ /* 0x002fea0003c00000 */
[----:B------:R-:W-:Y:S01]  /*19e0*/  PRMT R7, R7, 0x9910, RZ ;  /* 0x0000991007077816 */ /* 0x000fe200000000ff */
[----:B------:R-:W1:Y:S01]  /*19f0*/  S2R R2, SR_CgaCtaId ;  /* 0x0000000000027919 */ /* 0x000e620000008800 */
[C---:B------:R-:W-:Y:S01]  /*1a00*/  PRMT R4, R41.reuse, 0x9910, RZ ;  /* 0x0000991029047816 */ /* 0x040fe200000000ff */
[----:B------:R-:W-:Y:S01]  /*1a10*/  HFMA2 R14, -RZ, RZ, 0, 0 ;  /* 0x00000000ff0e7431 */ /* 0x000fe200000001ff */
[----:B------:R-:W-:Y:S02]  /*1a20*/  LOP3.LUT R6, R41, 0xffff, RZ, 0xc0, !PT ;  /* 0x0000ffff29067812 */ /* 0x000fe400078ec0ff */
[----:B------:R-:W-:Y:S01]  /*1a30*/  MOV R5, 0x400 ;  /* 0x0000040000057802 */ /* 0x000fe20000000f00 */
[----:B------:R-:W-:Y:S02]  /*1a40*/  IMAD R4, R7, R4, RZ ;  /* 0x0000000407047224 */ /* 0x000fe400078e02ff */
[----:B------:R-:W-:Y:S02]  /*1a50*/  IMAD R6, R6, 0xc0, RZ ;  /* 0x000000c006067824 */ /* 0x000fe400078e02ff */
[----:B------:R-:W-:-:S05]  /*1a60*/  IMAD.MOV R4, RZ, RZ, -R4 ;  /* 0x000000ffff047224 */ /* 0x000fca00078e0a04 */
[----:B------:R-:W-:-:S05]  /*1a70*/  PRMT R4, R4, 0x7710, RZ ;  /* 0x0000771004047816 */ /* 0x000fca00000000ff */
[----:B------:R-:W-:-:S05]  /*1a80*/  IMAD.IADD R4, R8, 0x1, R4 ;  /* 0x0000000108047824 */ /* 0x000fca00078e0204 */
[----:B------:R-:W-:-:S05]  /*1a90*/  LOP3.LUT R4, R4, 0xffff, RZ, 0xc0, !PT ;  /* 0x0000ffff04047812 */ /* 0x000fca00078ec0ff */
[----:B------:R-:W-:Y:S01]  /*1aa0*/  IMAD R4, R9, 0x10, R4 ;  /* 0x0000001009047824 */ /* 0x000fe200078e0204 */
[----:B-1----:R-:W-:Y:S01]  /*1ab0*/  LEA R2, R2, R5, 0x18 ;  /* 0x0000000502027211 */ /* 0x002fe200078ec0ff */
[----:B------:R-:W-:-:S03]  /*1ac0*/  IMAD.MOV.U32 R9, RZ, RZ, 0x100 ;  /* 0x00000100ff097424 */ /* 0x000fc600078e00ff */
[----:B------:R-:W-:-:S07]  /*1ad0*/  SHF.L.U32 R7, R4, 0x7, RZ ;  /* 0x0000000704077819 */ /* 0x000fce00000006ff */
.L_x_29:
[----:B------:R-:W-:Y:S01]  /*1ae0*/  LOP3.LUT R10, R10, 0x1, RZ, 0x3c, !PT ;  /* 0x000000010a0a7812 */ /* 0x000fe200078e3cff */
[----:B------:R-:W-:Y:S05]  /*1af0*/  YIELD ;  /* 0x0000000000007946 */ /* 0x000fea0003800000 */
[----:B------:R-:W-:-:S04]  /*1b00*/  SHF.L.U32 R4, R10, 0x1f, RZ ;  /* 0x0000001f0a047819 */ /* 0x000fc800000006ff */
[----:B-1----:R-:W1:Y:S02]  /*1b10*/  SYNCS.PHASECHK.TRANS64.TRYWAIT P0, [R2+URZ+0x31820], R4 ;  /* 0x03182004020075a7 */ /* 0x002e6400080011ff */
[----:B-12---:R-:W-:Y:S05]  /*1b20*/  @!P0 BRA `(.L_x_25) ;  /* 0x0000002000508947 */ /* 0x006fea0003800000 */
.L_x_56:
[----:B------:R-:W2:Y:S01]  /*1b30*/  LDCU.64 UR12, c[0x0][0x348] ;  /* 0x00006900ff0c77ac */ /* 0x000ea20008000a00 */
[C---:B------:R-:W-:Y:S01]  /*1b40*/  IADD3 R18, P1, PT, R12.reuse, 0x40, RZ ;  /* 0x000000400c127810 */ /* 0x040fe20007f3e0ff */
[----:B-1----:R-:W-:Y:S01]  /*1b50*/  IMAD.MOV.U32 R5, RZ, RZ, 0xa500 ;  /* 0x0000a500ff057424 */ /* 0x002fe200078e00ff */
[----:B------:R-:W-:Y:S01]  /*1b60*/  IADD3 R16, P0, PT, R12, 0xc0, RZ ;  /* 0x000000c00c107810 */ /* 0x000fe20007f1e0ff */
[----:B------:R-:W-:Y:S01]  /*1b70*/  UMOV UR20, 0x0 ;  /* 0x0000000000147882 */ /* 0x000fe20000000000 */
[----:B------:R-:W-:Y:S01]  /*1b80*/  R2UR UR10, R9 ;  /* 0x00000000090a72ca */ /* 0x000fe200000e0000 */
[--C-:B------:R-:W-:Y:S01]  /*1b90*/  IMAD.X R19, RZ, RZ, R13.reuse, P1 ;  /* 0x000000ffff137224 */ /* 0x100fe200008e060d */
[----:B------:R-:W-:Y:S01]  /*1ba0*/  R2UR UR16, R2 ;  /* 0x00000000021072ca */ /* 0x000fe200000e0000 */
[----:B------:R-:W-:Y:S01]  /*1bb0*/  IMAD.X R17, RZ, RZ, R13, P0 ;  /* 0x000000ffff117224 */ /* 0x000fe200000e060d */
[----:B------:R-:W-:Y:S01]  /*1bc0*/  R2UR UR11, R7 ;  /* 0x00000000070b72ca */ /* 0x000fe200000e0000 */
[----:B------:R-:W-:Y:S01]  /*1bd0*/  UMOV UR21, 0x10000000 ;  /* 0x1000000000157882 */ /* 0x000fe20000000000 */
[----:B------:R-:W-:Y:S01]  /*1be0*/  R2UR UR28, R18 ;  /* 0x00000000121c72ca */ /* 0x000fe200000e0000 */
[----:B------:R-:W-:Y:S01]  /*1bf0*/  IMAD.U32 R4, R10, -0x80000000, RZ ;  /* 0x800000000a047824 */ /* 0x000fe200078e00ff */
[----:B------:R-:W-:-:S02]  /*1c00*/  R2UR UR29, R19 ;  /* 0x00000000131d72ca */ /* 0x000fc400000e0000 */
[----:B------:R-:W-:Y:S02]  /*1c10*/  R2UR UR7, R6 ;  /* 0x00000000060772ca */ /* 0x000fe400000e0000 */
[----:B------:R-:W-:Y:S01]  /*1c20*/  R2UR UR26, R16 ;  /* 0x00000000101a72ca */ /* 0x000fe200000e0000 */
[----:B--2---:R-:W-:Y:S01]  /*1c30*/  UIADD3 UR24, UP1, UPT, UR12, 0x140, URZ ;  /* 0x000001400c187890 */ /* 0x004fe2000ff3e0ff */
[----:B------:R-:W-:Y:S01]  /*1c40*/  R2UR UR27, R17 ;  /* 0x00000000111b72ca */ /* 0x000fe200000e0000 */
[----:B------:R-:W-:Y:S01]  /*1c50*/  UIADD3 UR22, UP0, UPT, UR12, 0x1c0, URZ ;  /* 0x000001c00c167890 */ /* 0x000fe2000ff1e0ff */
[----:B------:R-:W-:Y:S01]  /*1c60*/  R2UR UR15, R14 ;  /* 0x000000000e0f72ca */ /* 0x000fe200000e0000 */
[----:B------:R-:W-:Y:S02]  /*1c70*/  UIADD3 UR10, UPT, UPT, UR10, -0x100, URZ ;  /* 0xffffff000a0a7890 */ /* 0x000fe4000fffe0ff */
[----:B------:R-:W-:Y:S02]  /*1c80*/  UIADD3 UR8, UPT, UPT, UR16, 0x8000, URZ ;  /* 0x0000800010087890 */ /* 0x000fe4000fffe0ff */
[----:B------:R-:W-:-:S02]  /*1c90*/  UIADD3 UR9, UPT, UPT, UR16, 0x31800, URZ ;  /* 0x0003180010097890 */ /* 0x000fc4000fffe0ff */
[----:B------:R-:W-:Y:S02]  /*1ca0*/  UIADD3 UR4, UPT, UPT, UR16, 0x18000, URZ ;  /* 0x0001800010047890 */ /* 0x000fe4000fffe0ff */
[----:B------:R-:W-:Y:S02]  /*1cb0*/  UIADD3 UR12, UPT, UPT, UR16, 0x30000, URZ ;  /* 0x00030000100c7890 */ /* 0x000fe4000fffe0ff */
[----:B------:R-:W-:Y:S02]  /*1cc0*/  UIADD3.X UR25, UPT, UPT, URZ, UR13, URZ, UP1, !UPT ;  /* 0x0000000dff197290 */ /* 0x000fe40008ffe4ff */
[----:B------:R-:W-:Y:S01]  /*1cd0*/  UIADD3 UR16, UPT, UPT, UR16, 0x30800, URZ ;  /* 0x0003080010107890 */ /* 0x000fe2000fffe0ff */
[----:B------:R1:W-:Y:S01]  /*1ce0*/  UTMALDG.2D [UR8], [UR28], desc[UR20] ;  /* 0x000014081c0075b4 */ /* 0x0003e20008009000 */
[----:B------:R-:W-:Y:S01]  /*1cf0*/  UIADD3.X UR23, UPT, UPT, URZ, UR13, URZ, UP0, !UPT ;  /* 0x0000000dff177290 */ /* 0x000fe200087fe4ff */
[----:B------:R-:W-:Y:S01]  /*1d00*/  UMOV UR5, UR9 ;  /* 0x0000000900057c82 */ /* 0x000fe20008000000 */
[----:B------:R-:W-:Y:S01]  /*1d10*/  UMOV UR6, UR10 ;  /* 0x0000000a00067c82 */ /* 0x000fe20008000000 */
[----:B------:R-:W-:Y:S01]  /*1d20*/  UMOV UR14, UR11 ;  /* 0x0000000b000e7c82 */ /* 0x000fe20008000000 */
[----:B------:R-:W-:Y:S01]  /*1d30*/  UMOV UR13, UR9 ;  /* 0x00000009000d7c82 */ /* 0x000fe20008000000 */
[----:B------:R-:W-:Y:S01]  /*1d40*/  UMOV UR18, UR7 ;  /* 0x0000000700127c82 */ /* 0x000fe20008000000 */
[----:B------:R1:W-:Y:S01]  /*1d50*/  UTMALDG.2D [UR4], [UR26], desc[UR20] ;  /* 0x000014041a0075b4 */ /* 0x0003e20008009000 */
[----:B------:R-:W-:Y:S01]  /*1d60*/  UMOV UR19, UR15 ;  /* 0x0000000f00137c82 */ /* 0x000fe20008000000 */
[----:B------:R-:W-:Y:S01]  /*1d70*/  UMOV UR17, UR9 ;  /* 0x0000000900117c82 */ /* 0x000fe20008000000 */
[----:B------:R1:W-:Y:S01]  /*1d80*/  UTMALDG.2D [UR12], [UR24], desc[UR20] ;  /* 0x0000140c180075b4 */ /* 0x0003e20008009000 */
[----:B------:R1:W-:Y:S01]  /*1d90*/  UTMALDG.2D [UR16], [UR22], desc[UR20] ;  /* 0x00001410160075b4 */ /* 0x0003e20008009000 */
[----:B------:R1:W-:Y:S01]  /*1da0*/  SYNCS.ARRIVE.TRANS64 RZ, [R2+URZ+0x31800], R5 ;  /* 0x0318000502ff79a7 */ /* 0x0003e200080000ff */
[----:B------:R-:W2:Y:S02]  /*1db0*/  SYNCS.PHASECHK.TRANS64.TRYWAIT P0, [R2+URZ+0x31828], R4 ;  /* 0x03182804020075a7 */ /* 0x000ea400080011ff */
[----:B-12---:R-:W-:Y:S05]  /*1dc0*/  @!P0 BRA `(.L_x_26) ;  /* 0x0000001c00c48947 */ /* 0x006fea0003800000 */
.L_x_58:
[----:B------:R-:W-:Y:S01]  /*1dd0*/  R2UR UR10, R9 ;  /* 0x00000000090a72ca */ /* 0x000fe200000e0000 */
[----:B------:R-:W-:Y:S01]  /*1de0*/  IMAD.MOV.U32 R8, RZ, RZ, 0xa000 ;  /* 0x0000a000ff087424 */ /* 0x000fe200078e00ff */
[----:B------:R-:W-:Y:S01]  /*1df0*/  R2UR UR4, R2 ;  /* 0x00000000020472ca */ /* 0x000fe200000e0000 */
[----:B------:R-:W-:Y:S01]  /*1e00*/  UMOV UR14, 0x0 ;  /* 0x00000000000e7882 */ /* 0x000fe20000000000 */
[----:B------:R-:W-:Y:S01]  /*1e10*/  R2UR UR16, R18 ;  /* 0x00000000121072ca */ /* 0x000fe200000e0000 */
[----:B------:R-:W-:Y:S01]  /*1e20*/  UMOV UR15, 0x10000000 ;  /* 0x10000000000f7882 */ /* 0x000fe20000000000 */
[----:B------:R-:W-:Y:S02]  /*1e30*/  R2UR UR17, R19 ;  /* 0x00000000131172ca */ /* 0x000fe400000e0000 */
[----:B------:R-:W-:Y:S02]  /*1e40*/  R2UR UR11, R7 ;  /* 0x00000000070b72ca */ /* 0x000fe400000e0000 */
[----:B------:R-:W-:-:S02]  /*1e50*/  R2UR UR12, R16 ;  /* 0x00000000100c72ca */ /* 0x000fc400000e0000 */
[----:B------:R-:W-:Y:S01]  /*1e60*/  R2UR UR13, R17 ;  /* 0x00000000110d72ca */ /* 0x000fe200000e0000 */
[----:B------:R-:W-:Y:S01]  /*1e70*/  UIADD3 UR10, UPT, UPT, UR10, -0x80, URZ ;  /* 0xffffff800a0a7890 */ /* 0x000fe2000fffe0ff */
[----:B------:R-:W-:Y:S01]  /*1e80*/  R2UR UR7, R6 ;  /* 0x00000000060772ca */ /* 0x000fe200000e0000 */
[----:B------:R-:W-:Y:S02]  /*1e90*/  UIADD3 UR8, UPT, UPT, UR4, 0xc000, URZ ;  /* 0x0000c00004087890 */ /* 0x000fe4000fffe0ff */
[----:B------:R-:W-:Y:S02]  /*1ea0*/  UIADD3 UR9, UPT, UPT, UR4, 0x31808, URZ ;  /* 0x0003180804097890 */ /* 0x000fe4000fffe0ff */
[----:B------:R-:W-:Y:S01]  /*1eb0*/  UIADD3 UR4, UPT, UPT, UR4, 0x1e000, URZ ;  /* 0x0001e00004047890 */ /* 0x000fe2000fffe0ff */
[----:B------:R-:W-:-:S04]  /*1ec0*/  UMOV UR6, UR10 ;  /* 0x0000000a00067c82 */ /* 0x000fc80008000000 */
[----:B------:R-:W-:Y:S02]  /*1ed0*/  UMOV UR5, UR9 ;  /* 0x0000000900057c82 */ /* 0x000fe40008000000 */
[----:B------:R2:W-:Y:S02]  /*1ee0*/  UTMALDG.2D [UR8], [UR16], desc[UR14] ;  /* 0x00000e08100075b4 */ /* 0x0005e40008009000 */
[----:B------:R2:W-:Y:S01]  /*1ef0*/  UTMALDG.2D [UR4], [UR12], desc[UR14] ;  /* 0x00000e040c0075b4 */ /* 0x0005e20008009000 */
[----:B------:R2:W-:Y:S01]  /*1f00*/  SYNCS.ARRIVE.TRANS64 RZ, [R2+URZ+0x31808], R8 ;  /* 0x0318080802ff79a7 */ /* 0x0005e200080000ff */
[----:B------:R-:W3:Y:S02]  /*1f10*/  SYNCS.PHASECHK.TRANS64.TRYWAIT P0, [R2+URZ+0x31830], R4 ;  /* 0x03183004020075a7 */ /* 0x000ee400080011ff */
[----:B--23--:R-:W-:Y:S05]  /*1f20*/  @!P0 BRA `(.L_x_27) ;  /* 0x0000001c00848947 */ /* 0x00cfea0003800000 */
.L_x_60:
[----:B------:R-:W-:Y:S01]  /*1f30*/  R2UR UR4, R2 ;  /* 0x00000000020472ca */ /* 0x000fe200000e0000 */
[----:B------:R-:W-:Y:S01]  /*1f40*/  UMOV UR14, 0x0 ;  /* 0x00000000000e7882 */ /* 0x000fe20000000000 */
[C---:B------:R-:W-:Y:S01]  /*1f50*/  R2UR UR10, R9.reuse ;  /* 0x00000000090a72ca */ /* 0x040fe200000e0000 */
[----:B------:R-:W-:Y:S01]  /*1f60*/  UMOV UR15, 0x10000000 ;  /* 0x10000000000f7882 */ /* 0x000fe20000000000 */
[----:B------:R-:W-:Y:S01]  /*1f70*/  R2UR UR16, R18 ;  /* 0x00000000121072ca */ /* 0x000fe200000e0000 */
[----:B-1----:R-:W-:Y:S01]  /*1f80*/  VIADD R5, R9, 0x80 ;  /* 0x0000008009057836 */ /* 0x002fe20000000000 */
[----:B------:R-:W-:Y:S02]  /*1f90*/  R2UR UR17, R19 ;  /* 0x00000000131172ca */ /* 0x000fe400000e0000 */
[----:B------:R-:W-:Y:S02]  /*1fa0*/  R2UR UR11, R7 ;  /* 0x00000000070b72ca */ /* 0x000fe400000e0000 */
[----:B------:R-:W-:-:S02]  /*1fb0*/  R2UR UR12, R16 ;  /* 0x00000000100c72ca */ /* 0x000fc400000e0000 */
[----:B------:R-:W-:Y:S01]  /*1fc0*/  R2UR UR13, R17 ;  /* 0x00000000110d72ca */ /* 0x000fe200000e0000 */
[----:B------:R-:W-:Y:S01]  /*1fd0*/  UIADD3 UR8, UPT, UPT, UR4, 0x10000, URZ ;  /* 0x0001000004087890 */ /* 0x000fe2000fffe0ff */
[----:B------:R-:W-:Y:S01]  /*1fe0*/  R2UR UR7, R6 ;  /* 0x00000000060772ca */ /* 0x000fe200000e0000 */
[----:B------:R-:W-:Y:S02]  /*1ff0*/  UIADD3 UR9, UPT, UPT, UR4, 0x31810, URZ ;  /* 0x0003181004097890 */ /* 0x000fe4000fffe0ff */
[----:B------:R-:W-:Y:S01]  /*2000*/  UIADD3 UR4, UPT, UPT, UR4, 0x24000, URZ ;  /* 0x0002400004047890 */ /* 0x000fe2000fffe0ff */
[----:B------:R-:W-:-:S04]  /*2010*/  UMOV UR6, UR10 ;  /* 0x0000000a00067c82 */ /* 0x000fc80008000000 */
[----:B------:R-:W-:Y:S02]  /*2020*/  UMOV UR5, UR9 ;  /* 0x0000000900057c82 */ /* 0x000fe40008000000 */
[----:B------:R1:W-:Y:S03]  /*2030*/  UTMALDG.2D [UR8], [UR16], desc[UR14] ;  /* 0x00000e08100075b4 */ /* 0x0003e60008009000 */
[----:B------:R1:W-:Y:S01]  /*2040*/  UTMALDG.2D [UR4], [UR12], desc[UR14] ;  /* 0x00000e040c0075b4 */ /* 0x0003e20008009000 */
[----:B------:R1:W-:Y:S01]  /*2050*/  SYNCS.ARRIVE.TRANS64 RZ, [R2+URZ+0x31810], R8 ;  /* 0x0318100802ff79a7 */ /* 0x0003e200080000ff */
[----:B------:R-:W2:Y:S02]  /*2060*/  SYNCS.PHASECHK.TRANS64.TRYWAIT P0, [R2+URZ+0x31838], R4 ;  /* 0x03183804020075a7 */ /* 0x000ea400080011ff */
[----:B-12---:R-:W-:Y:S05]  /*2070*/  @!P0 BRA `(.L_x_28) ;  /* 0x0000001c00488947 */ /* 0x006fea0003800000 */
.L_x_62:
[----:B------:R-:W-:Y:S01]  /*2080*/  R2UR UR4, R2 ;  /* 0x00000000020472ca */ /* 0x000fe200000e0000 */
[----:B------:R-:W-:Y:S01]  /*2090*/  VIADD R9, R9, 0x200 ;  /* 0x0000020009097836 */ /* 0x000fe20000000000 */
[----:B------:R-:W-:Y:S01]  /*20a0*/  R2UR UR10, R5 ;  /* 0x00000000050a72ca */ /* 0x000fe200000e0000 */
[----:B------:R-:W-:Y:S01]  /*20b0*/  UMOV UR14, 0x0 ;  /* 0x00000000000e7882 */ /* 0x000fe20000000000 */
[----:B------:R-:W-:Y:S01]  /*20c0*/  R2UR UR16, R18 ;  /* 0x00000000121072ca */ /* 0x000fe200000e0000 */
[----:B------:R-:W-:Y:S01]  /*20d0*/  UMOV UR15, 0x10000000 ;  /* 0x10000000000f7882 */ /* 0x000fe20000000000 */
[----:B------:R-:W-:Y:S01]  /*20e0*/  R2UR UR17, R19 ;  /* 0x00000000131172ca */ /* 0x000fe200000e0000 */
[----:B------:R-:W-:Y:S01]  /*20f0*/  VIADD R14, R14, 0x1 ;  /* 0x000000010e0e7836 */ /* 0x000fe20000000000 */
[----:B------:R-:W-:Y:S02]  /*2100*/  R2UR UR11, R7 ;  /* 0x00000000070b72ca */ /* 0x000fe400000e0000 */
[----:B------:R-:W-:-:S02]  /*2110*/  R2UR UR12, R16 ;  /* 0x00000000100c72ca */ /* 0x000fc400000e0000 */
[----:B------:R-:W-:Y:S01]  /*2120*/  R2UR UR13, R17 ;  /* 0x00000000110d72ca */ /* 0x000fe200000e0000 */
[----:B------:R-:W-:Y:S01]  /*2130*/  UIADD3 UR8, UPT, UPT, UR4, 0x14000, URZ ;  /* 0x0001400004087890 */ /* 0x000fe2000fffe0ff */
[----:B------:R-:W-:Y:S01]  /*2140*/  R2UR UR7, R6 ;  /* 0x00000000060772ca */ /* 0x000fe200000e0000 */
[----:B------:R-:W-:Y:S01]  /*2150*/  UIADD3 UR9, UPT, UPT, UR4, 0x31818, URZ ;  /* 0x0003181804097890 */ /* 0x000fe2000fffe0ff */
[----:B------:R-:W-:Y:S01]  /*2160*/  ISETP.NE.AND P0, PT, R9, 0x1d00, PT ;  /* 0x00001d000900780c */ /* 0x000fe20003f05270 */
[----:B------:R-:W-:Y:S01]  /*2170*/  UIADD3 UR4, UPT, UPT, UR4, 0x2a000, URZ ;  /* 0x0002a00004047890 */ /* 0x000fe2000fffe0ff */
[----:B------:R-:W-:-:S04]  /*2180*/  UMOV UR6, UR10 ;  /* 0x0000000a00067c82 */ /* 0x000fc80008000000 */
[----:B------:R-:W-:Y:S02]  /*2190*/  UMOV UR5, UR9 ;  /* 0x0000000900057c82 */ /* 0x000fe40008000000 */
[----:B------:R2:W-:Y:S03]  /*21a0*/  UTMALDG.2D [UR8], [UR16], desc[UR14] ;  /* 0x00000e08100075b4 */ /* 0x0005e60008009000 */
[----:B------:R2:W-:Y:S01]  /*21b0*/  UTMALDG.2D [UR4], [UR12], desc[UR14] ;  /* 0x00000e040c0075b4 */ /* 0x0005e20008009000 */
[----:B------:R2:W-:Y:S01]  /*21c0*/  SYNCS.ARRIVE.TRANS64 RZ, [R2+URZ+0x31818], R8 ;  /* 0x0318180802ff79a7 */ /* 0x0005e200080000ff */
[----:B------:R-:W-:Y:S05]  /*21d0*/  @P0 BRA `(.L_x_29) ;  /* 0xfffffff800400947 */ /* 0x000fea000383ffff */
[----:B------:R-:W-:-:S13]  /*21e0*/  ISETP.NE.AND P0, PT, R11, R0, PT ;  /* 0x000000000b00720c */ /* 0x000fda0003f05270 */
[----:B--2---:R-:W-:Y:S05]  /*21f0*/  @!P0 EXIT ;  /* 0x000000000000894d */ /* 0x004fea0003800000 */
[----:B------:R-:W-:-:S05]  /*2200*/  IADD3 R11, PT, PT, R11, 0x1, RZ ;  /* 0x000000010b0b7810 */ /* 0x000fca0007ffe0ff */
[----:B-1----:R-:W-:Y:S01]  /*2210*/  IMAD R2, R11, 0x92, R3 ;  /* 0x000000920b027824 */ /* 0x002fe200078e0203 */
[----:B------:R-:W-:Y:S06]  /*2220*/  BRA `(.L_x_30) ;  /* 0xfffffff400cc7947 */ /* 0x000fec000383ffff */
.L_x_13:
[----:B------:R-:W-:-:S04]  /*2230*/  LOP3.LUT R0, R3, 0xfffffffc, RZ, 0xc0, !PT ;  /* 0xfffffffc03007812 */ /* 0x000fc800078ec0ff */
[----:B------:R-:W-:-:S13]  /*2240*/  ISETP.NE.AND P0, PT, R0, 0x4, PT ;  /* 0x000000040000780c */ /* 0x000fda0003f05270 */
[----:B-1----:R-:W-:Y:S05]  /*2250*/  @P0 EXIT ;  /* 0x000000000000094d */ /* 0x002fea0003800000 */
[----:B------:R-:W1:Y:S01]  /*2260*/  S2R R0, SR_CgaCtaId ;  /* 0x0000000000007919 */ /* 0x000e620000008800 */
[----:B------:R-:W-:-:S04]  /*2270*/  MOV R2, 0x400 ;  /* 0x0000040000027802 */ /* 0x000fc80000000f00 */
[----:B-1----:R-:W-:-:S05]  /*2280*/  LEA R0, R0, R2, 0x18 ;  /* 0x0000000200007211 */ /* 0x002fca00078ec0ff */
[----:B------:R-:W1:Y:S02]  /*2290*/  LDS R2, [R0+0x31880] ;  /* 0x0318800000027984 */ /* 0x000e640000000800 */
[----:B-1----:R-:W-:-:S13]  /*22a0*/  ISETP.NE.AND P0, PT, R2, RZ, PT ;  /* 0x000000ff0200720c */ /* 0x002fda0003f05270 */
[----:B------:R-:W-:Y:S05]  /*22b0*/  @!P0 BRA `(.L_x_31) ;  /* 0x0000000000048947 */ /* 0x000fea0003800000 */
[----:B------:R-:W-:Y:S05]  /*22c0*/  BPT.TRAP 0x1 ;  /* 0x000000040000795c */ /* 0x000fea0000300000 */
.L_x_31:
[----:B------:R-:W1:Y:S01]  /*22d0*/  S2UR UR4, SR_CTAID.X ;  /* 0x00000000000479c3 */ /* 0x000e620000002500 */
[----:B------:R-:W-:Y:S02]  /*22e0*/  IADD3 R3, PT, PT, R3, -0x4, RZ ;  /* 0xfffffffc03037810 */ /* 0x000fe40007ffe0ff */
[----:B-1----:R-:W-:-:S13]  /*22f0*/  ISETP.LE.U32.AND P0, PT, R22, UR4, PT ;  /* 0x0000000416007c0c */ /* 0x002fda000bf03070 */
[----:B------:R-:W-:Y:S05]  /*2300*/  @P0 BRA `(.L_x_32) ;  /* 0x0000001400640947 */ /* 0x000fea0003800000 */
[----:B------:R-:W-:Y:S02]  /*2310*/  IMAD.U32 R33, RZ, RZ, UR4 ;  /* 0x00000004ff217e24 */ /* 0x000fe4000f8e00ff */
[----:B------:R-:W-:Y:S02]  /*2320*/  IMAD.SHL.U32 R31, R21, 0x10, RZ ;  /* 0x00000010151f7824 */ /* 0x000fe400078e00ff */
[----:B------:R-:W-:Y:S01]  /*2330*/  IMAD R32, R3, 0x20, R21 ;  /* 0x0000002003207824 */ /* 0x000fe200078e0215 */
[----:B------:R-:W-:Y:S01]  /*2340*/  LOP3.LUT R2, RZ, R33, RZ, 0x33, !PT ;  /* 0x00000021ff027212 */ /* 0x000fe200078e33ff */
[----:B------:R-:W-:Y:S01]  /*2350*/  IMAD.MOV.U32 R21, RZ, RZ, RZ ;  /* 0x000000ffff157224 */ /* 0x000fe200078e00ff */
[----:B------:R-:W-:Y:S01]  /*2360*/  LOP3.LUT R31, R31, 0x70, RZ, 0xc0, !PT ;  /* 0x000000701f1f7812 */ /* 0x000fe200078ec0ff */
[----:B------:R-:W-:Y:S01]  /*2370*/  IMAD.MOV.U32 R20, RZ, RZ, -0x1 ;  /* 0xffffffffff147424 */ /* 0x000fe200078e00ff */
[----:B------:R-:W-:Y:S01]  /*2380*/  PRMT R23, R33, 0x7610, R23 ;  /* 0x0000761021177816 */ /* 0x000fe20000000017 */
[----:B------:R-:W-:Y:S01]  /*2390*/  IMAD.IADD R22, R22, 0x1, R2 ;  /* 0x0000000116167824 */ /* 0x000fe200078e0202 */
[C---:B------:R-:W-:Y:S01]  /*23a0*/  LOP3.LUT R30, R31.reuse, 0x10, RZ, 0x3c, !PT ;  /* 0x000000101f1e7812 */ /* 0x040fe200078e3cff */
[----:B------:R-:W-:Y:S01]  /*23b0*/  IMAD.SHL.U32 R32, R32, 0x80, RZ ;  /* 0x0000008020207824 */ /* 0x000fe200078e00ff */
[----:B------:R-:W-:-:S02]  /*23c0*/  LOP3.LUT R29, R31, 0x20, RZ, 0x3c, !PT ;  /* 0x000000201f1d7812 */ /* 0x000fc400078e3cff */
[----:B------:R-:W-:Y:S02]  /*23d0*/  SHF.R.U32.HI R22, RZ, 0x1, R22 ;  /* 0x00000001ff167819 */ /* 0x000fe40000011616 */
[C---:B------:R-:W-:Y:S02]  /*23e0*/  LOP3.LUT R28, R31.reuse, 0x30, RZ, 0x3c, !PT ;  /* 0x000000301f1c7812 */ /* 0x040fe400078e3cff */
[C---:B------:R-:W-:Y:S01]  /*23f0*/  LOP3.LUT R27, R31.reuse, 0x40, RZ, 0x3c, !PT ;  /* 0x000000401f1b7812 */ /* 0x040fe200078e3cff */
[----:B------:R-:W-:Y:S01]  /*2400*/  IMAD.HI.U32 R22, R22, -0x1f8fc7e3, RZ ;  /* 0xe070381d16167827 */ /* 0x000fe200078e00ff */
[C---:B------:R-:W-:Y:S02]  /*2410*/  LOP3.LUT R26, R31.reuse, 0x50, RZ, 0x3c, !PT ;  /* 0x000000501f1a7812 */ /* 0x040fe400078e3cff */
[----:B------:R-:W-:Y:S02]  /*2420*/  LOP3.LUT R25, R31, 0x60, RZ, 0x3c, !PT ;  /* 0x000000601f197812 */ /* 0x000fe400078e3cff */
[----:B------:R-:W-:-:S02]  /*2430*/  SHF.R.U32.HI R22, RZ, 0x6, R22 ;  /* 0x00000006ff167819 */ /* 0x000fc40000011616 */
[----:B------:R-:W-:-:S03]  /*2440*/  LOP3.LUT R24, R31, 0x70, RZ, 0x3c, !PT ;  /* 0x000000701f187812 */ /* 0x000fc600078e3cff */
[----:B------:R-:W-:-:S07]  /*2450*/  IMAD.MOV R22, RZ, RZ, -R22 ;  /* 0x000000ffff167224 */ /* 0x000fce00078e0a16 */
.L_x_43:
[----:B------:R-:W-:Y:S01]  /*2460*/  IMAD.HI.U32 R40, R33, -0x45d1745d, RZ ;  /* 0xba2e8ba321287827 */ /* 0x000fe200078e00ff */
[----:B------:R-:W-:Y:S05]  /*2470*/  YIELD ;  /* 0x0000000000007946 */ /* 0x000fea0003800000 */
[----:B------:R-:W-:Y:S01]  /*2480*/  SHF.R.U32.HI R40, RZ, 0x8, R40 ;  /* 0x00000008ff287819 */ /* 0x000fe20000011628 */
[----:B------:R-:W-:Y:S01]  /*2490*/  VIADD R22, R22, 0x1 ;  /* 0x0000000116167836 */ /* 0x000fe20000000000 */
[----:B------:R-:W-:Y:S01]  /*24a0*/  ISETP.NE.AND P2, PT, R3, RZ, PT ;  /* 0x000000ff0300720c */ /* 0x000fe20003f45270 */
[----:B------:R-:W-:Y:S01]  /*24b0*/  VIADD R20, R20, 0x1 ;  /* 0x0000000114147836 */ /* 0x000fe20000000000 */
[C---:B-1----:R-:W-:Y:S01]  /*24c0*/  PRMT R2, R40.reuse, 0x9910, RZ ;  /* 0x0000991028027816 */ /* 0x042fe200000000ff */
[----:B------:R-:W-:Y:S01]  /*24d0*/  IMAD R44, R40, -0x10, R34 ;  /* 0xfffffff0282c7824 */ /* 0x000fe200078e0222 */
[----:B------:R-:W-:-:S03]  /*24e0*/  ISETP.NE.AND P0, PT, R22, 0x1, PT ;  /* 0x000000011600780c */ /* 0x000fc60003f05270 */
[----:B------:R-:W-:Y:S01]  /*24f0*/  IMAD R2, R2, 0x160, RZ ;  /* 0x0000016002027824 */ /* 0x000fe200078e02ff */
[----:B------:R-:W-:-:S03]  /*2500*/  VIMNMX.U32 R44, PT, PT, R44, 0x10, PT ;  /* 0x000000102c2c7848 */ /* 0x000fc60003fe0000 */
[----:B------:R-:W-:Y:S01]  /*2510*/  IMAD.MOV R43, RZ, RZ, -R2 ;  /* 0x000000ffff2b7224 */ /* 0x000fe200078e0a02 */
[----:B------:R-:W-:Y:S01]  /*2520*/  MOV R2, 0x2580 ;  /* 0x0000258000027802 */ /* 0x000fe20000000f00 */
[----:B------:R-:W-:-:S03]  /*2530*/  IMAD.MOV.U32 R7, RZ, RZ, R44 ;  /* 0x000000ffff077224 */ /* 0x000fc600078e002c */
[----:B------:R-:W-:-:S05]  /*2540*/  PRMT R43, R43, 0x7710, RZ ;  /* 0x000077102b2b7816 */ /* 0x000fca00000000ff */
[----:B------:R-:W-:-:S05]  /*2550*/  IMAD.IADD R43, R43, 0x1, R23 ;  /* 0x000000012b2b7824 */ /* 0x000fca00078e0217 */
[----:B------:R-:W-:Y:S02]  /*2560*/  LOP3.LUT R5, R43, 0xffff, RZ, 0xc0, !PT ;  /* 0x0000ffff2b057812 */ /* 0x000fe400078ec0ff */
[----:B------:R-:W-:Y:S05]  /*2570*/  CALL.REL.NOINC `($__internal_3_$__cuda_sm20_div_u16) ;  /* 0x0000001800607944 */ /* 0x000fea0003c00000 */
[C---:B------:R-:W-:Y:S01]  /*2580*/  IMAD.SHL.U32 R2, R20.reuse, 0x8, RZ ;  /* 0x0000000814027824 */ /* 0x040fe200078e00ff */
[----:B------:R-:W-:Y:S02]  /*2590*/  SHF.R.U32.HI R4, RZ, 0x1, R20 ;  /* 0x00000001ff047819 */ /* 0x000fe40000011614 */
[----:B------:R-:W-:Y:S02]  /*25a0*/  LOP3.LUT R35, R20, 0x1, RZ, 0xc0, !PT ;  /* 0x0000000114237812 */ /* 0x000fe400078ec0ff */
[----:B------:R-:W-:Y:S02]  /*25b0*/  LOP3.LUT R2, R2, 0x8, RZ, 0xc0, !PT ;  /* 0x0000000802027812 */ /* 0x000fe400078ec0ff */
[----:B------:R-:W-:Y:S01]  /*25c0*/  LOP3.LUT R4, R4, 0x1, RZ, 0xc0, !PT ;  /* 0x0000000104047812 */ /* 0x000fe200078ec0ff */
[----:B------:R-:W-:Y:S02]  /*25d0*/  IMAD R35, R35, 0xc0, RZ ;  /* 0x000000c023237824 */ /* 0x000fe400078e02ff */
[----:B------:R-:W-:-:S02]  /*25e0*/  IMAD.IADD R2, R0, 0x1, R2 ;  /* 0x0000000100027824 */ /* 0x000fc400078e0202 */
[----:B------:R-:W-:-:S04]  /*25f0*/  IMAD.U32 R4, R4, -0x80000000, RZ ;  /* 0x8000000004047824 */ /* 0x000fc800078e00ff */
[----:B------:R-:W1:Y:S02]  /*2600*/  SYNCS.PHASECHK.TRANS64.TRYWAIT P1, [R2+URZ+0x31860], R4 ;  /* 0x03186004020075a7 */ /* 0x000e6400080211ff */
[----:B-1----:R-:W-:Y:S05]  /*2610*/  @!P1 BRA `(.L_x_33) ;  /* 0x0000001400fc9947 */ /* 0x002fea0003800000 */
.L_x_64:
[----:B------:R-:W-:Y:S01]  /*2620*/  NOP ;  /* 0x0000000000007918 */ /* 0x000fe20000000000 */
[----:B------:R-:W-:Y:S05]  /*2630*/  @P2 BRA `(.L_x_34) ;  /* 0x0000000000042947 */ /* 0x000fea0003800000 */
[----:B------:R-:W-:-:S04]  /*2640*/  DEPBAR.LE SB0, 0x1 ;  /* 0x000080400000791a */ /* 0x000fc80000000000 */
.L_x_34:
[----:B------:R-:W-:Y:S05]  /*2650*/  WARPSYNC.ALL ;  /* 0x0000000000007948 */ /* 0x000fea0003800000 */
[----:B------:R-:W-:Y:S01]  /*2660*/  NOP ;  /* 0x0000000000007918 */ /* 0x000fe20000000000 */
[----:B------:R-:W-:Y:S01]  /*2670*/  BAR.SYNC.DEFER_BLOCKING 0x8, 0x80 ;  /* 0x0202000000007b1d */ /* 0x000fe20000010000 */
[----:B------:R-:W-:Y:S01]  /*2680*/  R2UR UR5, R35 ;  /* 0x00000000230572ca */ /* 0x000fe200000e0000 */
[----:B------:R-:W-:Y:S01]  /*2690*/  IMAD R42, R21, 0x4000, R32 ;  /* 0x00004000152a7824 */ /* 0x000fe200078e0220 */
[----:B------:R-:W-:Y:S02]  /*26a0*/  R2UR UR4, R35 ;  /* 0x00000000230472ca */ /* 0x000fe400000e0000 */
[----:B------:R-:W-:-:S02]  /*26b0*/  PRMT R44, R44, 0x9910, RZ ;  /* 0x000099102c2c7816 */ /* 0x000fc400000000ff */
[----:B------:R-:W-:-:S07]  /*26c0*/  ISETP.NE.AND P1, PT, R3, RZ, PT ;  /* 0x000000ff0300720c */ /* 0x000fce0003f25270 */
[----:B------:R-:W2:Y:S01]  /*26d0*/  LDTM.x8 R12, tmem[UR5] ;  /* 0x00000005000c79ee */ /* 0x000ea200081c0000 */
[C---:B------:R-:W-:Y:S01]  /*26e0*/  R2UR UR5, R35.reuse ;  /* 0x00000000230572ca */ /* 0x040fe200000e0000 */
[----:B------:R-:W-:Y:S01]  /*26f0*/  NOP ;  /* 0x0000000000007918 */ /* 0x000fe20000000000 */
[----:B-12---:R-:W1:Y:S01]  /*2700*/  LDTM.x8 R4, tmem[UR4+0x8] ;  /* 0x00000804000479ee */ /* 0x006e6200081c0000 */
[----:B------:R-:W-:Y:S02]  /*2710*/  R2UR UR4, R35 ;  /* 0x00000000230472ca */ /* 0x000fe400000e0000 */
[----:B------:R-:W-:Y:S02]  /*2720*/  F2FP.BF16.F32.PACK_AB R12, R13, R12 ;  /* 0x0000000c0d0c723e */ /* 0x000fe400000010ff */
[----:B------:R-:W-:Y:S02]  /*2730*/  F2FP.BF16.F32.PACK_AB R13, R15, R14 ;  /* 0x0000000e0f0d723e */ /* 0x000fe400000010ff */
[----:B------:R-:W-:-:S02]  /*2740*/  F2FP.BF16.F32.PACK_AB R14, R17, R16 ;  /* 0x00000010110e723e */ /* 0x000fc400000010ff */
[----:B------:R-:W-:Y:S02]  /*2750*/  F2FP.BF16.F32.PACK_AB R15, R19, R18 ;  /* 0x00000012130f723e */ /* 0x000fe400000010ff */
[----:B------:R-:W-:Y:S02]  /*2760*/  IADD3 R16, PT, PT, R0, R42, R31 ;  /* 0x0000002a00107210 */ /* 0x000fe40007ffe01f */
[----:B-1----:R-:W-:Y:S02]  /*2770*/  F2FP.BF16.F32.PACK_AB R4, R5, R4 ;  /* 0x000000040504723e */ /* 0x002fe400000010ff */
[----:B------:R-:W-:Y:S01]  /*2780*/  F2FP.BF16.F32.PACK_AB R5, R7, R6 ;  /* 0x000000060705723e */ /* 0x000fe200000010ff */
[----:B------:R1:W-:Y:S01]  /*2790*/  STS.128 [R16], R12 ;  /* 0x0000000c10007388 */ /* 0x0003e20000000c00 */
[----:B------:R-:W-:Y:S01]  /*27a0*/  F2FP.BF16.F32.PACK_AB R6, R9, R8 ;  /* 0x000000080906723e */ /* 0x000fe200000010ff */
[----:B------:R-:W-:Y:S01]  /*27b0*/  NOP ;  /* 0x0000000000007918 */ /* 0x000fe20000000000 */
[----:B------:R-:W-:-:S02]  /*27c0*/  F2FP.BF16.F32.PACK_AB R7, R11, R10 ;  /* 0x0000000a0b07723e */ /* 0x000fc400000010ff */
[----:B------:R-:W-:-:S05]  /*27d0*/  IADD3 R8, PT, PT, R0, R42, R30 ;  /* 0x0000002a00087210 */ /* 0x000fca0007ffe01e */
[----:B------:R2:W-:Y:S01]  /*27e0*/  STS.128 [R8], R4 ;  /* 0x0000000408007388 */ /* 0x0005e20000000c00 */
[----:B-1----:R-:W2:Y:S01]  /*27f0*/  LDTM.x8 R12, tmem[UR5+0x10] ;  /* 0x00001005000c79ee */ /* 0x002ea200081c0000 */
[----:B------:R-:W-:Y:S01]  /*2800*/  NOP ;  /* 0x0000000000007918 */ /* 0x000fe20000000000 */
[C---:B------:R-:W-:Y:S01]  /*2810*/  R2UR UR5, R35.reuse ;  /* 0x00000000230572ca */ /* 0x040fe200000e0000 */
[----:B--2---:R-:W1:Y:S01]  /*2820*/  LDTM.x8 R4, tmem[UR4+0x18] ;  /* 0x00001804000479ee */ /* 0x004e6200081c0000 */
        /* <DEDUP_REMOVED lines=23> */
[----:B-1----:R-:W-:Y:S02]  /*29a0*/  F2FP.BF16.F32.PACK_AB R36, R5, R4 ;  /* 0x000000040524723e */ /* 0x002fe400000010ff */
[C---:B------:R-:W-:Y:S02]  /*29b0*/  IADD3 R4, PT, PT, R0.reuse, R42, R27 ;  /* 0x0000002a00047210 */ /* 0x040fe40007ffe01b */
[----:B------:R-:W-:Y:S02]  /*29c0*/  F2FP.BF16.F32.PACK_AB R37, R7, R6 ;  /* 0x000000060725723e */ /* 0x000fe400000010ff */
[----:B------:R-:W-:Y:S01]  /*29d0*/  F2FP.BF16.F32.PACK_AB R38, R9, R8 ;  /* 0x000000080926723e */ /* 0x000fe200000010ff */
[----:B------:R1:W-:Y:S01]  /*29e0*/  STS.128 [R4], R12 ;  /* 0x0000000c04007388 */ /* 0x0003e20000000c00 */
[----:B------:R-:W-:Y:S01]  /*29f0*/  F2FP.BF16.F32.PACK_AB R39, R11, R10 ;  /* 0x0000000a0b27723e */ /* 0x000fe200000010ff */
[----:B------:R-:W-:Y:S01]  /*2a00*/  NOP ;  /* 0x0000000000007918 */ /* 0x000fe20000000000 */
[----:B------:R-:W-:-:S05]  /*2a10*/  IADD3 R5, PT, PT, R0, R42, R26 ;  /* 0x0000002a00057210 */ /* 0x000fca0007ffe01a */
[----:B------:R2:W-:Y:S01]  /*2a20*/  STS.128 [R5], R36 ;  /* 0x0000002405007388 */ /* 0x0005e20000000c00 */
[----:B-1----:R-:W2:Y:S01]  /*2a30*/  LDTM.x8 R12, tmem[UR5+0x30] ;  /* 0x00003005000c79ee */ /* 0x002ea200081c0000 */
[----:B------:R-:W-:Y:S01]  /*2a40*/  NOP ;  /* 0x0000000000007918 */ /* 0x000fe20000000000 */
[----:B--2---:R-:W1:Y:S01]  /*2a50*/  LDTM.x8 R4, tmem[UR4+0x38] ;  /* 0x00003804000479ee */ /* 0x004e6200081c0000 */
[----:B------:R-:W-:Y:S01]  /*2a60*/  PRMT R36, R41, 0x9910, RZ ;  /* 0x0000991029247816 */ /* 0x000fe200000000ff */
[----:B------:R-:W-:-:S04]  /*2a70*/  IMAD.MOV.U32 R37, RZ, RZ, R44 ;  /* 0x000000ffff257224 */ /* 0x000fc800078e002c */
[----:B------:R-:W-:Y:S01]  /*2a80*/  IMAD R36, R36, R37, RZ ;  /* 0x0000002524247224 */ /* 0x000fe200078e02ff */
[----:B------:R-:W-:-:S03]  /*2a90*/  LOP3.LUT R37, R41, 0xffff, RZ, 0xc0, !PT ;  /* 0x0000ffff29257812 */ /* 0x000fc600078ec0ff */
[----:B------:R-:W-:Y:S02]  /*2aa0*/  IMAD.MOV R36, RZ, RZ, -R36 ;  /* 0x000000ffff247224 */ /* 0x000fe400078e0a24 */
[----:B------:R-:W-:-:S03]  /*2ab0*/  IMAD R37, R37, 0xc0, RZ ;  /* 0x000000c025257824 */ /* 0x000fc600078e02ff */
[----:B------:R-:W-:Y:S02]  /*2ac0*/  PRMT R36, R36, 0x7710, RZ ;  /* 0x0000771024247816 */ /* 0x000fe400000000ff */
[----:B------:R-:W-:Y:S02]  /*2ad0*/  F2FP.BF16.F32.PACK_AB R12, R13, R12 ;  /* 0x0000000c0d0c723e */ /* 0x000fe400000010ff */
[----:B------:R-:W-:Y:S01]  /*2ae0*/  F2FP.BF16.F32.PACK_AB R13, R15, R14 ;  /* 0x0000000e0f0d723e */ /* 0x000fe200000010ff */
[----:B------:R-:W-:Y:S01]  /*2af0*/  IMAD.IADD R43, R43, 0x1, R36 ;  /* 0x000000012b2b7824 */ /* 0x000fe200078e0224 */
[----:B------:R-:W-:Y:S02]  /*2b00*/  F2FP.BF16.F32.PACK_AB R14, R17, R16 ;  /* 0x00000010110e723e */ /* 0x000fe400000010ff */
[----:B------:R-:W-:Y:S02]  /*2b10*/  F2FP.BF16.F32.PACK_AB R15, R19, R18 ;  /* 0x00000012130f723e */ /* 0x000fe400000010ff */
[----:B-1----:R-:W-:-:S02]  /*2b20*/  F2FP.BF16.F32.PACK_AB R4, R5, R4 ;  /* 0x000000040504723e */ /* 0x002fc400000010ff */
[----:B------:R-:W-:Y:S02]  /*2b30*/  F2FP.BF16.F32.PACK_AB R5, R7, R6 ;  /* 0x000000060705723e */ /* 0x000fe400000010ff */
[----:B------:R-:W-:Y:S02]  /*2b40*/  F2FP.BF16.F32.PACK_AB R6, R9, R8 ;  /* 0x000000080906723e */ /* 0x000fe400000010ff */
[C---:B------:R-:W-:Y:S02]  /*2b50*/  IADD3 R8, PT, PT, R0.reuse, R42, R25 ;  /* 0x0000002a00087210 */ /* 0x040fe40007ffe019 */
[----:B------:R-:W-:Y:S02]  /*2b60*/  F2FP.BF16.F32.PACK_AB R7, R11, R10 ;  /* 0x0000000a0b07723e */ /* 0x000fe400000010ff */
[----:B------:R-:W-:Y:S01]  /*2b70*/  IADD3 R42, PT, PT, R0, R42, R24 ;  /* 0x0000002a002a7210 */ /* 0x000fe20007ffe018 */
[----:B------:R1:W-:Y:S01]  /*2b80*/  STS.128 [R8], R12 ;  /* 0x0000000c08007388 */ /* 0x0003e20000000c00 */
[----:B------:R-:W-:Y:S01]  /*2b90*/  NOP ;  /* 0x0000000000007918 */ /* 0x000fe20000000000 */
[----:B------:R-:W-:-:S02]  /*2ba0*/  LOP3.LUT R43, R43, 0xffff, RZ, 0xc0, !PT ;  /* 0x0000ffff2b2b7812 */ /* 0x000fc400078ec0ff */
[----:B------:R1:W-:Y:S03]  /*2bb0*/  STS.128 [R42], R4 ;  /* 0x000000042a007388 */ /* 0x0003e60000000c00 */
[----:B------:R-:W-:Y:S01]  /*2bc0*/  IMAD R38, R40, 0x10, R43 ;  /* 0x0000001028267824 */ /* 0x000fe200078e022b */
[----:B------:R2:W-:Y:S06]  /*2bd0*/  MEMBAR.ALL.CTA ;  /* 0x0000000000007992 */ /* 0x0005ec0000008000 */
[----:B--2---:R-:W2:Y:S01]  /*2be0*/  FENCE.VIEW.ASYNC.S ;  /* 0x00000000000073c6 */ /* 0x004ea20000000000 */
[----:B------:R-:W-:Y:S01]  /*2bf0*/  IMAD.SHL.U32 R38, R38, 0x80, RZ ;  /* 0x0000008026267824 */ /* 0x000fe200078e00ff */
[----:B--2---:R-:W-:Y:S06]  /*2c00*/  BAR.SYNC.DEFER_BLOCKING 0x8, 0x80 ;  /* 0x0202000000007b1d */ /* 0x004fec0000010000 */
[----:B------:R-:W-:Y:S05]  /*2c10*/  @P1 BRA `(.L_x_35) ;  /* 0x0000000000381947 */ /* 0x000fea0003800000 */
[----:B------:R-:W-:Y:S01]  /*2c20*/  ELECT P2, URZ, PT ;  /* 0x0000000000ff782f */ /* 0x000fe20003840000 */
[----:B------:R-:W-:-:S12]  /*2c30*/  BSSY.RECONVERGENT B0, `(.L_x_35) ;  /* 0x000000c000007945 */ /* 0x000fd80003800200 */
[----:B------:R-:W-:Y:S05]  /*2c40*/  @!P2 BRA `(.L_x_36) ;  /* 0x000000000028a947 */ /* 0x000fea0003800000 */
[----:B------:R-:W2:Y:S01]  /*2c50*/  LDCU.64 UR8, c[0x0][0x348] ;  /* 0x00006900ff0877ac */ /* 0x000ea20008000a00 */
[----:B------:R-:W-:Y:S02]  /*2c60*/  R2UR UR7, R21 ;  /* 0x00000000150772ca */ /* 0x000fe400000e0000 */
[----:B------:R-:W-:Y:S02]  /*2c70*/  R2UR UR4, R0 ;  /* 0x00000000000472ca */ /* 0x000fe400000e0000 */
[----:B------:R-:W-:Y:S02]  /*2c80*/  R2UR UR5, R37 ;  /* 0x00000000250572ca */ /* 0x000fe400000e0000 */
[----:B------:R-:W-:-:S09]  /*2c90*/  R2UR UR6, R38 ;  /* 0x00000000260672ca */ /* 0x000fd200000e0000 */
[----:B------:R-:W-:Y:S02]  /*2ca0*/  ULEA UR4, UR7, UR4, 0xe ;  /* 0x0000000407047291 */ /* 0x000fe4000f8e70ff */
[----:B--2---:R-:W-:-:S04]  /*2cb0*/  UIADD3 UR8, UP0, UPT, UR8, 0x240, URZ ;  /* 0x0000024008087890 */ /* 0x004fc8000ff1e0ff */
[----:B------:R-:W-:-:S09]  /*2cc0*/  UIADD3.X UR9, UPT, UPT, URZ, UR9, URZ, UP0, !UPT ;  /* 0x00000009ff097290 */ /* 0x000fd200087fe4ff */
[----:B------:R2:W-:Y:S02]  /*2cd0*/  UTMASTG.2D [UR4], [UR8] ;  /* 0x00000004080073b5 */ /* 0x0005e40008008000 */
[----:B--2---:R0:W-:Y:S02]  /*2ce0*/  UTMACMDFLUSH ;  /* 0x00000000000079b7 */ /* 0x0041e40000000000 */
.L_x_36:
[----:B------:R-:W-:Y:S05]  /*2cf0*/  BSYNC.RECONVERGENT B0 ;  /* 0x0000000000007941 */ /* 0x000fea0003800200 */
.L_x_35:
[----:B------:R-:W-:Y:S05]  /*2d00*/  @P1 BRA `(.L_x_37) ;  /* 0x0000000000041947 */ /* 0x000fea0003800000 */
[----:B------:R-:W-:-:S04]  /*2d10*/  DEPBAR.LE SB0, 0x1 ;  /* 0x000080400000791a */ /* 0x000fc80000000000 */
.L_x_37:
[----:B------:R-:W-:Y:S01]  /*2d20*/  BAR.SYNC.DEFER_BLOCKING 0x8, 0x80 ;  /* 0x0202000000007b1d */ /* 0x000fe20000010000 */
[C---:B------:R-:W-:Y:S02]  /*2d30*/  R2UR UR5, R35.reuse ;  /* 0x00000000230572ca */ /* 0x040fe400000e0000 */
[----:B------:R-:W-:Y:S02]  /*2d40*/  R2UR UR4, R35 ;  /* 0x00000000230472ca */ /* 0x000fe400000e0000 */
[----:B------:R-:W-:-:S04]  /*2d50*/  LOP3.LUT R36, R21, 0x1, RZ, 0xc0, !PT ;  /* 0x0000000115247812 */ /* 0x000fc800078ec0ff */
[----:B------:R-:W-:-:S05]  /*2d60*/  LOP3.LUT R21, R36, 0x1, RZ, 0x3c, !PT ;  /* 0x0000000124157812 */ /* 0x000fca00078e3cff */
[----:B-1----:R-:W1:Y:S01]  /*2d70*/  LDTM.x8 R12, tmem[UR5+0x40] ;  /* 0x00004005000c79ee */ /* 0x002e6200081c0000 */
[----:B------:R-:W-:Y:S01]  /*2d80*/  IMAD R39, R21, 0x4000, R32 ;  /* 0x0000400015277824 */ /* 0x000fe200078e0220 */
[----:B------:R-:W-:Y:S01]  /*2d90*/  NOP ;  /* 0x0000000000007918 */ /* 0x000fe20000000000 */
[----:B-1----:R-:W1:Y:S01]  /*2da0*/  LDTM.x8 R4, tmem[UR4+0x48] ;  /* 0x00004804000479ee */ /* 0x002e6200081c0000 */
[----:B------:R-:W-:Y:S02]  /*2db0*/  F2FP.BF16.F32.PACK_AB R12, R13, R12 ;  /* 0x0000000c0d0c723e */ /* 0x000fe400000010ff */
[----:B------:R-:W-:Y:S02]  /*2dc0*/  F2FP.BF16.F32.PACK_AB R13, R15, R14 ;  /* 0x0000000e0f0d723e */ /* 0x000fe400000010ff */
[----:B------:R-:W-:Y:S02]  /*2dd0*/  F2FP.BF16.F32.PACK_AB R14, R17, R16 ;  /* 0x00000010110e723e */ /* 0x000fe400000010ff */
[----:B------:R-:W-:-:S02]  /*2de0*/  F2FP.BF16.F32.PACK_AB R15, R19, R18 ;  /* 0x00000012130f723e */ /* 0x000fc400000010ff */
[CC--:B------:R-:W-:Y:S02]  /*2df0*/  IADD3 R16, PT, PT, R0.reuse, R39.reuse, R31 ;  /* 0x0000002700107210 */ /* 0x0c0fe40007ffe01f */
[----:B-1----:R-:W-:Y:S02]  /*2e00*/  F2FP.BF16.F32.PACK_AB R4, R5, R4 ;  /* 0x000000040504723e */ /* 0x002fe400000010ff */
[----:B------:R-:W-:Y:S01]  /*2e10*/  F2FP.BF16.F32.PACK_AB R5, R7, R6 ;  /* 0x000000060705723e */ /* 0x000fe200000010ff */
[----:B------:R1:W-:Y:S01]  /*2e20*/  STS.128 [R16], R12 ;  /* 0x0000000c10007388 */ /* 0x0003e20000000c00 */
[----:B------:R-:W-:Y:S01]  /*2e30*/  F2FP.BF16.F32.PACK_AB R6, R9, R8 ;  /* 0x000000080906723e */ /* 0x000fe200000010ff */
[----:B------:R-:W-:Y:S01]  /*2e40*/  NOP ;  /* 0x0000000000007918 */ /* 0x000fe20000000000 */
[----:B------:R-:W-:Y:S02]  /*2e50*/  F2FP.BF16.F32.PACK_AB R7, R11, R10 ;  /* 0x0000000a0b07723e */ /* 0x000fe400000010ff */
[----:B------:R-:W-:-:S05]  /*2e60*/  IADD3 R8, PT, PT, R0, R39, R30 ;  /* 0x0000002700087210 */ /* 0x000fca0007ffe01e */
[----:B------:R2:W-:Y:S01]  /*2e70*/  STS.128 [R8], R4 ;  /* 0x0000000408007388 */ /* 0x0005e20000000c00 */
[----:B-1----:R-:W2:Y:S01]  /*2e80*/  LDTM.x8 R12, tmem[UR5+0x50] ;  /* 0x00005005000c79ee */ /* 0x002ea200081c0000 */
[----:B------:R-:W-:Y:S01]  /*2e90*/  NOP ;  /* 0x0000000000007918 */ /* 0x000fe20000000000 */
[----:B--2---:R-:W1:Y:S01]  /*2ea0*/  LDTM.x8 R4, tmem[UR4+0x58] ;  /* 0x00005804000479ee */ /* 0x004e6200081c0000 */
        /* <DEDUP_REMOVED lines=36> */
[----:B-1----:R-:W-:Y:S02]  /*30f0*/  F2FP.BF16.F32.PACK_AB R4, R5, R4 ;  /* 0x000000040504723e */ /* 0x002fe400000010ff */
[----:B------:R-:W-:Y:S02]  /*3100*/  F2FP.BF16.F32.PACK_AB R5, R7, R6 ;  /* 0x000000060705723e */ /* 0x000fe400000010ff */
[----:B------:R-:W-:Y:S02]  /*3110*/  F2FP.BF16.F32.PACK_AB R6, R9, R8 ;  /* 0x000000080906723e */ /* 0x000fe400000010ff */
[CC--:B------:R-:W-:Y:S02]  /*3120*/  IADD3 R8, PT, PT, R0.reuse, R39.reuse, R25 ;  /* 0x0000002700087210 */ /* 0x0c0fe40007ffe019 */
[----:B------:R-:W-:Y:S02]  /*3130*/  F2FP.BF16.F32.PACK_AB R7, R11, R10 ;  /* 0x0000000a0b07723e */ /* 0x000fe400000010ff */
[----:B------:R-:W-:Y:S01]  /*3140*/  IADD3 R39, PT, PT, R0, R39, R24 ;  /* 0x0000002700277210 */ /* 0x000fe20007ffe018 */
[----:B------:R1:W-:Y:S01]  /*3150*/  STS.128 [R8], R40 ;  /* 0x0000002808007388 */ /* 0x0003e20000000c00 */
[----:B------:R-:W-:-:S03]  /*3160*/  NOP ;  /* 0x0000000000007918 */ /* 0x000fc60000000000 */
[----:B------:R1:W-:Y:S01]  /*3170*/  STS.128 [R39], R4 ;  /* 0x0000000427007388 */ /* 0x0003e20000000c00 */
[----:B------:R2:W-:Y:S06]  /*3180*/  MEMBAR.ALL.CTA ;  /* 0x0000000000007992 */ /* 0x0005ec0000008000 */
[----:B--2---:R-:W2:Y:S02]  /*3190*/  FENCE.VIEW.ASYNC.S ;  /* 0x00000000000073c6 */ /* 0x004ea40000000000 */
        /* <DEDUP_REMOVED lines=11> */
[----:B--2---:R-:W-:Y:S02]  /*3250*/  UIADD3 UR8, UP0, UPT, UR8, 0x240, URZ ;  /* 0x0000024008087890 */ /* 0x004fe4000ff1e0ff */
[----:B------:R-:W-:Y:S02]  /*3260*/  UIADD3 UR5, UPT, UPT, UR5, 0x40, URZ ;  /* 0x0000004005057890 */ /* 0x000fe4000fffe0ff */
[----:B------:R-:W-:-:S09]  /*3270*/  UIADD3.X UR9, UPT, UPT, URZ, UR9, URZ, UP0, !UPT ;  /* 0x00000009ff097290 */ /* 0x000fd200087fe4ff */
[----:B------:R2:W-:Y:S02]  /*3280*/  UTMASTG.2D [UR4], [UR8] ;  /* 0x00000004080073b5 */ /* 0x0005e40008008000 */
[----:B--2---:R0:W-:Y:S02]  /*3290*/  UTMACMDFLUSH ;  /* 0x00000000000079b7 */ /* 0x0041e40000000000 */
.L_x_40:
[----:B------:R-:W-:Y:S05]  /*32a0*/  BSYNC.RECONVERGENT B0 ;  /* 0x0000000000007941 */ /* 0x000fea0003800200 */
.L_x_39:
[----:B------:R-:W-:-:S04]  /*32b0*/  DEPBAR.LE SB0, 0x1 ;  /* 0x000080400000791a */ /* 0x000fc80000000000 */
.L_x_38:
[----:B------:R-:W-:Y:S01]  /*32c0*/  BAR.SYNC.DEFER_BLOCKING 0x8, 0x80 ;  /* 0x0202000000007b1d */ /* 0x000fe20000010000 */
[C---:B------:R-:W-:Y:S01]  /*32d0*/  R2UR UR5, R35.reuse ;  /* 0x00000000230572ca */ /* 0x040fe200000e0000 */
[----:B-1----:R-:W-:Y:S01]  /*32e0*/  IMAD R39, R36, 0x4000, R32 ;  /* 0x0000400024277824 */ /* 0x002fe200078e0220 */
[----:B------:R-:W-:Y:S01]  /*32f0*/  R2UR UR4, R35 ;  /* 0x00000000230472ca */ /* 0x000fe200000e0000 */
[----:B------:R-:W-:-:S05]  /*3300*/  VIADD R2, R2, 0x31870 ;  /* 0x0003187002027836 */ /* 0x000fca0000000000 */
[----:B------:R-:W-:-:S05]  /*3310*/  PRMT R2, RZ, 0x654, R2 ;  /* 0x00000654ff027816 */ /* 0x000fca0000000002 */
[----:B------:R-:W1:Y:S01]  /*3320*/  LDTM.x8 R12, tmem[UR5+0x80] ;  /* 0x00008005000c79ee */ /* 0x000e6200081c0000 */
[----:B------:R-:W-:Y:S01]  /*3330*/  NOP ;  /* 0x0000000000007918 */ /* 0x000fe20000000000 */
[----:B-1----:R-:W1:Y:S01]  /*3340*/  LDTM.x8 R4, tmem[UR4+0x88] ;  /* 0x00008804000479ee */ /* 0x002e6200081c0000 */
[----:B------:R-:W-:Y:S02]  /*3350*/  F2FP.BF16.F32.PACK_AB R12, R13, R12 ;  /* 0x0000000c0d0c723e */ /* 0x000fe400000010ff */
[----:B------:R-:W-:Y:S02]  /*3360*/  F2FP.BF16.F32.PACK_AB R13, R15, R14 ;  /* 0x0000000e0f0d723e */ /* 0x000fe400000010ff */
[----:B------:R-:W-:Y:S02]  /*3370*/  F2FP.BF16.F32.PACK_AB R14, R17, R16 ;  /* 0x00000010110e723e */ /* 0x000fe400000010ff */
[----:B------:R-:W-:Y:S02]  /*3380*/  F2FP.BF16.F32.PACK_AB R15, R19, R18 ;  /* 0x00000012130f723e */ /* 0x000fe400000010ff */
[----:B------:R-:W-:-:S02]  /*3390*/  IADD3 R16, PT, PT, R0, R39, R31 ;  /* 0x0000002700107210 */ /* 0x000fc40007ffe01f */
        /* <DEDUP_REMOVED lines=56> */
[----:B------:R-:W-:Y:S01]  /*3720*/  NOP ;  /* 0x0000000000007918 */ /* 0x000fe20000000000 */
[----:B------:R1:W-:Y:S01]  /*3730*/  SYNCS.ARRIVE.TRANS64.RED.A1T0 RZ, [R2+URZ], RZ ;  /* 0x000000ff02ff79a7 */ /* 0x0003e200081004ff */
        /* <DEDUP_REMOVED lines=18> */
.L_x_42:
[----:B------:R-:W-:Y:S05]  /*3860*/  BSYNC.RECONVERGENT B0 ;  /* 0x0000000000007941 */ /* 0x000fea0003800200 */
.L_x_41:
[----:B------:R-:W-:Y:S02]  /*3870*/  IADD3 R23, PT, PT, R23, 0x92, RZ ;  /* 0x0000009217177810 */ /* 0x000fe40007ffe0ff */
[----:B------:R-:W-:Y:S01]  /*3880*/  IADD3 R33, PT, PT, R33, 0x92, RZ ;  /* 0x0000009221217810 */ /* 0x000fe20007ffe0ff */
[----:B------:R-:W-:Y:S06]  /*3890*/  @P0 BRA `(.L_x_43) ;  /* 0xffffffe800f00947 */ /* 0x000fec000383ffff */
.L_x_32:
[----:B------:R-:W-:-:S13]  /*38a0*/  ISETP.NE.AND P0, PT, R3, 0x3, PT ;  /* 0x000000030300780c */ /* 0x000fda0003f05270 */
[----:B------:R-:W-:Y:S05]  /*38b0*/  @P0 EXIT ;  /* 0x000000000000094d */ /* 0x000fea0003800000 */
[----:B------:R-:W-:Y:S05]  /*38c0*/  WARPSYNC.ALL ;  /* 0x0000000000007948 */ /* 0x000fea0003800000 */
[----:B------:R-:W-:Y:S01]  /*38d0*/  NOP ;  /* 0x0000000000007918 */ /* 0x000fe20000000000 */
[----:B------:R-:W2:Y:S01]  /*38e0*/  S2UR UR5, SR_CgaCtaId ;  /* 0x00000000000579c3 */ /* 0x000ea20000008800 */
[----:B------:R-:W-:Y:S02]  /*38f0*/  UMOV UR4, 0x50 ;  /* 0x0000005000047882 */ /* 0x000fe40000000000 */
[----:B--2---:R-:W-:-:S09]  /*3900*/  ULEA UR5, UR5, UR4, 0x18 ;  /* 0x0000000405057291 */ /* 0x004fd2000f8ec0ff */
[----:B-1----:R-:W1:Y:S02]  /*3910*/  LDS R2, [UR5] ;  /* 0x00000005ff027984 */ /* 0x002e640008000800 */
[----:B-1----:R-:W-:-:S04]  /*3920*/  LOP3.LUT R0, R2, 0xffff, RZ, 0xc0, !PT ;  /* 0x0000ffff02007812 */ /* 0x002fc800078ec0ff */
[----:B------:R-:W-:-:S13]  /*3930*/  ISETP.NE.AND P0, PT, R0, 0xffff, PT ;  /* 0x0000ffff0000780c */ /* 0x000fda0003f05270 */
[----:B------:R-:W-:Y:S05]  /*3940*/  @P0 BRA `(.L_x_44) ;  /* 0x0000000000480947 */ /* 0x000fea0003800000 */
[----:B------:R-:W-:-:S04]  /*3950*/  SHF.R.U32.HI R0, RZ, 0x10, R2 ;  /* 0x00000010ff007819 */ /* 0x000fc80000011602 */
[----:B------:R-:W-:-:S04]  /*3960*/  LOP3.LUT R0, R0, 0x1, RZ, 0xc0, !PT ;  /* 0x0000000100007812 */ /* 0x000fc800078ec0ff */
[----:B------:R-:W-:-:S13]  /*3970*/  ISETP.NE.AND P0, PT, R0, 0x1, PT ;  /* 0x000000010000780c */ /* 0x000fda0003f05270 */
[----:B------:R-:W-:Y:S05]  /*3980*/  @P0 BRA `(.L_x_45) ;  /* 0x00000000002c0947 */ /* 0x000fea0003800000 */
[----:B------:R-:W1:Y:S01]  /*3990*/  S2R R0, SR_LANEID ;  /* 0x0000000000007919 */ /* 0x000e620000000000 */
[----:B------:R-:W-:Y:S01]  /*39a0*/  IMAD.MOV.U32 R2, RZ, RZ, -0x20000 ;  /* 0xfffe0000ff027424 */ /* 0x000fe200078e00ff */
[----:B------:R-:W-:Y:S02]  /*39b0*/  VOTEU.ANY UR6, UPT, PT ;  /* 0x0000000000067886 */ /* 0x000fe400038e0100 */
[----:B------:R-:W-:Y:S01]  /*39c0*/  UFLO.U32 UR6, UR6 ;  /* 0x00000006000672bd */ /* 0x000fe200080e0000 */
[----:B------:R-:W2:Y:S05]  /*39d0*/  REDUX UR4, R2 ;  /* 0x00000000020473c4 */ /* 0x000eaa0000000000 */
[----:B-1----:R-:W-:-:S02]  /*39e0*/  ISETP.EQ.U32.AND P0, PT, R0, UR6, PT ;  /* 0x0000000600007c0c */ /* 0x002fc4000bf02070 */
[----:B--2---:R-:W-:Y:S01]  /*39f0*/  MOV R0, UR4 ;  /* 0x0000000400007c02 */ /* 0x004fe20008000f00 */
[----:B------:R-:W-:-:S05]  /*3a00*/  UMOV UR4, 0xfffe0000 ;  /* 0xfffe000000047882 */ /* 0x000fca0000000000 */
[----:B------:R1:W-:Y:S05]  /*3a10*/  UTCATOMSWS.AND URZ, UR4 ;  /* 0x0000000400ff79e3 */ /* 0x0003ea0008000000 */
[----:B------:R1:W-:Y:S01]  /*3a20*/  @P0 ATOMS.AND RZ, [UR5], R0 ;  /* 0x00000000ffff098c */ /* 0x0003e2000a800005 */
[----:B------:R-:W-:Y:S05]  /*3a30*/  BRA `(.L_x_46) ;  /* 0x0000000000147947 */ /* 0x000fea0003800000 */
.L_x_45:
[----:B------:R-:W-:Y:S02]  /*3a40*/  MOV R2, 0x3a60 ;  /* 0x00003a6000027802 */ /* 0x000fe40000000f00 */
[----:B------:R-:W-:Y:S05]  /*3a50*/  CALL.REL.NOINC `($__internal_0_$__cuda_sm10x_tcgen05_guardrail_trap_col_being_dealloced_not_returned_by_alloc) ;  /* 0x0000000400047944 */ /* 0x000fea0003c00000 */
[----:B------:R-:W-:Y:S05]  /*3a60*/  BRA `(.L_x_46) ;  /* 0x0000000000087947 */ /* 0x000fea0003800000 */
.L_x_44:
[----:B------:R-:W-:Y:S02]  /*3a70*/  MOV R2, 0x3a90 ;  /* 0x00003a9000027802 */ /* 0x000fe40000000f00 */
[----:B------:R-:W-:Y:S05]  /*3a80*/  CALL.REL.NOINC `($__internal_2_$__cuda_sm10x_tcgen05_guardrail_trap_unallocated_columns_being_dealloced) ;  /* 0x0000000400107944 */ /* 0x000fea0003c00000 */
.L_x_46:
[----:B------:R-:W-:Y:S01]  /*3a90*/  NOP ;  /* 0x0000000000007918 */ /* 0x000fe20000000000 */
[----:B-1----:R-:W-:Y:S05]  /*3aa0*/  EXIT ;  /* 0x000000000000794d */ /* 0x002fea0003800000 */
.L_x_14:
[----:B------:R-:W-:-:S07]  /*3ab0*/  MOV R5, R4 ;  /* 0x0000000400057202 */ /* 0x000fce0000000f00 */
.L_x_47:
[----:B-1----:R1:W2:Y:S02]  /*3ac0*/  SYNCS.PHASECHK.TRANS64.TRYWAIT P0, [R2+URZ+0x31800], R5 ;  /* 0x03180005020075a7 */ /* 0x0022a400080011ff */
[----:B--2---:R-:W-:Y:S05]  /*3ad0*/  @!P0 NANOSLEEP.SYNCS 0x989680 ;  /* 0x009896800000895d */ /* 0x004fea0003900000 */
[----:B------:R-:W2:Y:S02]  /*3ae0*/  @!P0 SYNCS.PHASECHK.TRANS64 P0, [R2+URZ+0x31800], R5 ;  /* 0x03180005020085a7 */ /* 0x000ea400080010ff */
[----:B--2---:R-:W-:Y:S05]  /*3af0*/  @!P0 BRA `(.L_x_47) ;  /* 0xfffffffc00f08947 */ /* 0x004fea000383ffff */
[----:B------:R-:W-:Y:S05]  /*3b00*/  BRA `(.L_x_48) ;  /* 0xffffffcc00d07947 */ /* 0x000fea000383ffff */
.L_x_18:
[----:B------:R-:W-:Y:S02]  /*3b10*/  MOV R8, UR10 ;  /* 0x0000000a00087c02 */ /* 0x000fe40008000f00 */
[----:B------:R-:W-:Y:S02]  /*3b20*/  MOV R9, UR10 ;  /* 0x0000000a00097c02 */ /* 0x000fe40008000f00 */
[----:B------:R-:W-:-:S07]  /*3b30*/  MOV R0, UR9 ;  /* 0x0000000900007c02 */ /* 0x000fce0008000f00 */
.L_x_49:
[----:B-1----:R1:W2:Y:S02]  /*3b40*/  SYNCS.PHASECHK.TRANS64.TRYWAIT P0, [R0+URZ+0x31870], R9 ;  /* 0x03187009000075a7 */ /* 0x0022a400080011ff */
[----:B--2---:R-:W-:Y:S05]  /*3b50*/  @!P0 NANOSLEEP.SYNCS 0x989680 ;  /* 0x009896800000895d */ /* 0x004fea0003900000 */
[----:B------:R-:W2:Y:S02]  /*3b60*/  @!P0 SYNCS.PHASECHK.TRANS64 P0, [R0+URZ+0x31870], R9 ;  /* 0x03187009000085a7 */ /* 0x000ea400080010ff */
[----:B--2---:R-:W-:Y:S05]  /*3b70*/  @!P0 BRA `(.L_x_49) ;  /* 0xfffffffc00f08947 */ /* 0x004fea000383ffff */
[----:B------:R-:W-:Y:S05]  /*3b80*/  BRA `(.L_x_50) ;  /* 0xffffffd400607947 */ /* 0x000fea000383ffff */
.L_x_19:
[----:B------:R-:W-:Y:S02]  /*3b90*/  MOV R2, UR10 ;  /* 0x0000000a00027c02 */ /* 0x000fe40008000f00 */
[----:B------:R-:W-:Y:S07]  /*3ba0*/  MOV R8, R9 ;  /* 0x0000000900087202 */ /* 0x000fee0000000f00 */
.L_x_51:
[----:B-1----:R1:W2:Y:S02]  /*3bb0*/  SYNCS.PHASECHK.TRANS64.TRYWAIT P0, [R2+URZ+0x31840], R9 ;  /* 0x03184009020075a7 */ /* 0x0022a400080011ff */
[----:B--2---:R-:W-:Y:S05]  /*3bc0*/  @!P0 NANOSLEEP.SYNCS 0x989680 ;  /* 0x009896800000895d */ /* 0x004fea0003900000 */
[----:B------:R-:W2:Y:S02]  /*3bd0*/  @!P0 SYNCS.PHASECHK.TRANS64 P0, [R2+URZ+0x31840], R9 ;  /* 0x03184009020085a7 */ /* 0x000ea400080010ff */
[----:B--2---:R-:W-:Y:S05]  /*3be0*/  @!P0 BRA `(.L_x_51) ;  /* 0xfffffffc00f08947 */ /* 0x004fea000383ffff */
[----:B------:R-:W-:Y:S05]  /*3bf0*/  BRA `(.L_x_52) ;  /* 0xffffffd400647947 */ /* 0x000fea000383ffff */
.L_x_21:
[----:B------:R-:W-:Y:S02]  /*3c00*/  MOV R2, UR13 ;  /* 0x0000000d00027c02 */ /* 0x000fe40008000f00 */
[----:B------:R-:W-:Y:S07]  /*3c10*/  MOV R8, R9 ;  /* 0x0000000900087202 */ /* 0x000fee0000000f00 */
.L_x_53:
[----:B-1----:R1:W2:Y:S02]  /*3c20*/  SYNCS.PHASECHK.TRANS64.TRYWAIT P0, [R2+URZ+0x31840], R9 ;  /* 0x03184009020075a7 */ /* 0x0022a400080011ff */
[----:B--2---:R-:W-:Y:S05]  /*3c30*/  @!P0 NANOSLEEP.SYNCS 0x989680 ;  /* 0x009896800000895d */ /* 0x004fea0003900000 */
[----:B------:R-:W2:Y:S02]  /*3c40*/  @!P0 SYNCS.PHASECHK.TRANS64 P0, [R2+URZ+0x31840], R9 ;  /* 0x03184009020085a7 */ /* 0x000ea400080010ff */
[----:B--2---:R-:W-:Y:S05]  /*3c50*/  @!P0 BRA `(.L_x_53) ;  /* 0xfffffffc00f08947 */ /* 0x004fea000383ffff */
[----:B------:R-:W-:Y:S05]  /*3c60*/  BRA `(.L_x_54) ;  /* 0xffffffd8003c7947 */ /* 0x000fea000383ffff */
.L_x_25:
[----:B------:R-:W-:-:S04]  /*3c70*/  SHF.L.U32 R4, R10, 0x1f, RZ ;  /* 0x0000001f0a047819 */ /* 0x000fc800000006ff */
[----:B------:R-:W-:-:S07]  /*3c80*/  MOV R5, R4 ;  /* 0x0000000400057202 */ /* 0x000fce0000000f00 */
.L_x_55:
[----:B-1----:R1:W2:Y:S02]  /*3c90*/  SYNCS.PHASECHK.TRANS64.TRYWAIT P0, [R2+URZ+0x31820], R5 ;  /* 0x03182005020075a7 */ /* 0x0022a400080011ff */
[----:B--2---:R-:W-:Y:S05]  /*3ca0*/  @!P0 NANOSLEEP.SYNCS 0x989680 ;  /* 0x009896800000895d */ /* 0x004fea0003900000 */
[----:B------:R-:W2:Y:S02]  /*3cb0*/  @!P0 SYNCS.PHASECHK.TRANS64 P0, [R2+URZ+0x31820], R5 ;  /* 0x03182005020085a7 */ /* 0x000ea400080010ff */
[----:B--2---:R-:W-:Y:S05]  /*3cc0*/  @!P0 BRA `(.L_x_55) ;  /* 0xfffffffc00f08947 */ /* 0x004fea000383ffff */
[----:B------:R-:W-:Y:S05]  /*3cd0*/  BRA `(.L_x_56) ;  /* 0xffffffdc00947947 */ /* 0x000fea000383ffff */
.L_x_26:
[----:B------:R-:W-:-:S07]  /*3ce0*/  MOV R5, R4 ;  /* 0x0000000400057202 */ /* 0x000fce0000000f00 */
.L_x_57:
[----:B-1----:R1:W2:Y:S02]  /*3cf0*/  SYNCS.PHASECHK.TRANS64.TRYWAIT P0, [R2+URZ+0x31828], R5 ;  /* 0x03182805020075a7 */ /* 0x0022a400080011ff */
[----:B--2---:R-:W-:Y:S05]  /*3d00*/  @!P0 NANOSLEEP.SYNCS 0x989680 ;  /* 0x009896800000895d */ /* 0x004fea0003900000 */
[----:B------:R-:W2:Y:S02]  /*3d10*/  @!P0 SYNCS.PHASECHK.TRANS64 P0, [R2+URZ+0x31828], R5 ;  /* 0x03182805020085a7 */ /* 0x000ea400080010ff */
[----:B--2---:R-:W-:Y:S05]  /*3d20*/  @!P0 BRA `(.L_x_57) ;  /* 0xfffffffc00f08947 */ /* 0x004fea000383ffff */
[----:B------:R-:W-:Y:S05]  /*3d30*/  BRA `(.L_x_58) ;  /* 0xffffffe000247947 */ /* 0x000fea000383ffff */
.L_x_27:
[----:B-1----:R-:W-:-:S07]  /*3d40*/  MOV R5, R4 ;  /* 0x0000000400057202 */ /* 0x002fce0000000f00 */
.L_x_59:
[----:B-1----:R1:W2:Y:S02]  /*3d50*/  SYNCS.PHASECHK.TRANS64.TRYWAIT P0, [R2+URZ+0x31830], R5 ;  /* 0x03183005020075a7 */ /* 0x0022a400080011ff */
[----:B--2---:R-:W-:Y:S05]  /*3d60*/  @!P0 NANOSLEEP.SYNCS 0x989680 ;  /* 0x009896800000895d */ /* 0x004fea0003900000 */
[----:B------:R-:W2:Y:S02]  /*3d70*/  @!P0 SYNCS.PHASECHK.TRANS64 P0, [R2+URZ+0x31830], R5 ;  /* 0x03183005020085a7 */ /* 0x000ea400080010ff */
[----:B--2---:R-:W-:Y:S05]  /*3d80*/  @!P0 BRA `(.L_x_59) ;  /* 0xfffffffc00f08947 */ /* 0x004fea000383ffff */
[----:B------:R-:W-:Y:S05]  /*3d90*/  BRA `(.L_x_60) ;  /* 0xffffffe000647947 */ /* 0x000fea000383ffff */
.L_x_28:
[-C--:B------:R-:W-:Y:S02]  /*3da0*/  MOV R20, R4.reuse ;  /* 0x0000000400147202 */ /* 0x080fe40000000f00 */
[----:B------:R-:W-:-:S07]  /*3db0*/  MOV R21, R4 ;  /* 0x0000000400157202 */ /* 0x000fce0000000f00 */
.L_x_61:
[----:B-1----:R1:W2:Y:S02]  /*3dc0*/  SYNCS.PHASECHK.TRANS64.TRYWAIT P0, [R2+URZ+0x31838], R21 ;  /* 0x03183815020075a7 */ /* 0x0022a400080011ff */
[----:B--2---:R-:W-:Y:S05]  /*3dd0*/  @!P0 NANOSLEEP.SYNCS 0x989680 ;  /* 0x009896800000895d */ /* 0x004fea0003900000 */
[----:B------:R-:W2:Y:S02]  /*3de0*/  @!P0 SYNCS.PHASECHK.TRANS64 P0, [R2+URZ+0x31838], R21 ;  /* 0x03183815020085a7 */ /* 0x000ea400080010ff */
[----:B--2---:R-:W-:Y:S05]  /*3df0*/  @!P0 BRA `(.L_x_61) ;  /* 0xfffffffc00f08947 */ /* 0x004fea000383ffff */
[----:B------:R-:W-:Y:S05]  /*3e00*/  BRA `(.L_x_62) ;  /* 0xffffffe0009c7947 */ /* 0x000fea000383ffff */
.L_x_33:
[----:B------:R-:W-:-:S07]  /*3e10*/  MOV R5, R4 ;  /* 0x0000000400057202 */ /* 0x000fce0000000f00 */
.L_x_63:
[----:B-1----:R1:W2:Y:S02]  /*3e20*/  SYNCS.PHASECHK.TRANS64.TRYWAIT P1, [R2+URZ+0x31860], R5 ;  /* 0x03186005020075a7 */ /* 0x0022a400080211ff */
[----:B--2---:R-:W-:Y:S05]  /*3e30*/  @!P1 NANOSLEEP.SYNCS 0x989680 ;  /* 0x009896800000995d */ /* 0x004fea0003900000 */
[----:B------:R-:W2:Y:S02]  /*3e40*/  @!P1 SYNCS.PHASECHK.TRANS64 P1, [R2+URZ+0x31860], R5 ;  /* 0x03186005020095a7 */ /* 0x000ea400080210ff */
[----:B--2---:R-:W-:Y:S05]  /*3e50*/  @!P1 BRA `(.L_x_63) ;  /* 0xfffffffc00f09947 */ /* 0x004fea000383ffff */
[----:B------:R-:W-:Y:S05]  /*3e60*/  BRA `(.L_x_64) ;  /* 0xffffffe400ec7947 */ /* 0x000fea000383ffff */
        .weak           $__internal_0_$__cuda_sm10x_tcgen05_guardrail_trap_col_being_dealloced_not_returned_by_alloc
        .type           $__internal_0_$__cuda_sm10x_tcgen05_guardrail_trap_col_being_dealloced_not_returned_by_alloc,@function
        .size           $__internal_0_$__cuda_sm10x_tcgen05_guardrail_trap_col_being_dealloced_not_returned_by_alloc,($__internal_1_$__cuda_sm10x_tcgen05_guardrail_trap_phase_invalid_during_alloc - $__internal_0_$__cuda_sm10x_tcgen05_guardrail_trap_col_being_dealloced_not_returned_by_alloc)
$__internal_0_$__cuda_sm10x_tcgen05_guardrail_trap_col_being_dealloced_not_returned_by_alloc:
[----:B------:R-:W-:Y:S05]  /*3e70*/  BPT.TRAP 0x1 ;  /* 0x000000040000795c */ /* 0x000fea0000300000 */
[----:B------:R-:W-:-:S04]  /*3e80*/  HFMA2 R3, -RZ, RZ, 0, 0 ;  /* 0x00000000ff037431 */ /* 0x000fc800000001ff */
[----:B------:R-:W-:Y:S05]  /*3e90*/  RET.REL.NODEC R2 `(_ZN9deep_gemm24sm100_fp8_gemm_1d1d_implILN4cute4UMMA5MajorE0ELS3_0ELj0ELj4096ELj7168ELj128ELj192ELj128ELj1ELj128ELj128ELj128ELj4ELj128ELj128ELj1ELb0ELj146ELNS_8GemmTypeE0ELb0EN7cutlass10bfloat16_tENS_16EpilogueIdentityEEEvPijjj14CUtensorMap_stS9_S9_S9_S9_) ;  /* 0xffffffc002587950 */ /* 0x000fea0003c3ffff */
        .weak           $__internal_1_$__cuda_sm10x_tcgen05_guardrail_trap_phase_invalid_during_alloc
        .type           $__internal_1_$__cuda_sm10x_tcgen05_guardrail_trap_phase_invalid_during_alloc,@function
        .size           $__internal_1_$__cuda_sm10x_tcgen05_guardrail_trap_phase_invalid_during_alloc,($__internal_2_$__cuda_sm10x_tcgen05_guardrail_trap_unallocated_columns_being_dealloced - $__internal_1_$__cuda_sm10x_tcgen05_guardrail_trap_phase_invalid_during_alloc)
$__internal_1_$__cuda_sm10x_tcgen05_guardrail_trap_phase_invalid_during_alloc:
[----:B------:R-:W-:Y:S05]  /*3ea0*/  BPT.TRAP 0x1 ;  /* 0x000000040000795c */ /* 0x000fea0000300000 */
[----:B------:R-:W-:-:S04]  /*3eb0*/  MOV R5, 0x0 ;  /* 0x0000000000057802 */ /* 0x000fc80000000f00 */
[----:B------:R-:W-:Y:S05]  /*3ec0*/  RET.REL.NODEC R4 `(_ZN9deep_gemm24sm100_fp8_gemm_1d1d_implILN4cute4UMMA5MajorE0ELS3_0ELj0ELj4096ELj7168ELj128ELj192ELj128ELj1ELj128ELj128ELj128ELj4ELj128ELj128ELj1ELb0ELj146ELNS_8GemmTypeE0ELb0EN7cutlass10bfloat16_tENS_16EpilogueIdentityEEEvPijjj14CUtensorMap_stS9_S9_S9_S9_) ;  /* 0xffffffc0044c7950 */ /* 0x000fea0003c3ffff */
        .weak           $__internal_2_$__cuda_sm10x_tcgen05_guardrail_trap_unallocated_columns_being_dealloced
        .type           $__internal_2_$__cuda_sm10x_tcgen05_guardrail_trap_unallocated_columns_being_dealloced,@function
        .size           $__internal_2_$__cuda_sm10x_tcgen05_guardrail_trap_unallocated_columns_being_dealloced,($__internal_3_$__cuda_sm20_div_u16 - $__internal_2_$__cuda_sm10x_tcgen05_guardrail_trap_unallocated_columns_being_dealloced)
$__internal_2_$__cuda_sm10x_tcgen05_guardrail_trap_unallocated_columns_being_dealloced:
[----:B------:R-:W-:Y:S05]  /*3ed0*/  BPT.TRAP 0x1 ;  /* 0x000000040000795c */ /* 0x000fea0000300000 */
[----:B------:R-:W-:-:S04]  /*3ee0*/  HFMA2 R3, -RZ, RZ, 0, 0 ;  /* 0x00000000ff037431 */ /* 0x000fc800000001ff */
[----:B------:R-:W-:Y:S05]  /*3ef0*/  RET.REL.NODEC R2 `(_ZN9deep_gemm24sm100_fp8_gemm_1d1d_implILN4cute4UMMA5MajorE0ELS3_0ELj0ELj4096ELj7168ELj128ELj192ELj128ELj1ELj128ELj128ELj128ELj4ELj128ELj128ELj1ELb0ELj146ELNS_8GemmTypeE0ELb0EN7cutlass10bfloat16_tENS_16EpilogueIdentityEEEvPijjj14CUtensorMap_stS9_S9_S9_S9_) ;  /* 0xffffffc002407950 */ /* 0x000fea0003c3ffff */
        .weak           $__internal_3_$__cuda_sm20_div_u16
        .type           $__internal_3_$__cuda_sm20_div_u16,@function
        .size           $__internal_3_$__cuda_sm20_div_u16,(.L_x_69 - $__internal_3_$__cuda_sm20_div_u16)
$__internal_3_$__cuda_sm20_div_u16:
[----:B------:R-:W1:Y:S01]  /*3f00*/  I2F.U16 R6, R7 ;  /* 0x0000000700067306 */ /* 0x000e620000101000 */
[----:B------:R-:W-:-:S07]  /*3f10*/  IMAD.MOV.U32 R4, RZ, RZ, 0x4b800000 ;  /* 0x4b800000ff047424 */ /* 0x000fce00078e00ff */
[----:B------:R-:W-:Y:S01]  /*3f20*/  I2F.U16.RZ R5, R5 ;  /* 0x0000000500057306 */ /* 0x000fe2000010d000 */
[C---:B-1----:R-:W-:Y:S02]  /*3f30*/  FSETP.GEU.AND P1, PT, |R6|.reuse, 1.175494350822287508e-38, PT ;  /* 0x008000000600780b */ /* 0x042fe40003f2e200 */
[----:B------:R-:W-:Y:S02]  /*3f40*/  FSETP.GT.AND P3, PT, |R6|, 8.50705917302346158658e+37, PT ;  /* 0x7e8000000600780b */ /* 0x000fe40003f64200 */
[----:B------:R-:W-:Y:S02]  /*3f50*/  FSEL R4, R4, 1, !P1 ;  /* 0x3f80000004047808 */ /* 0x000fe40004800000 */
[----:B------:R-:W-:Y:S02]  /*3f60*/  ISETP.NE.U32.AND P1, PT, R7, RZ, PT ;  /* 0x000000ff0700720c */ /* 0x000fe40003f25070 */
[----:B------:R-:W-:-:S05]  /*3f70*/  FSEL R4, R4, 0.25, !P3 ;  /* 0x3e80000004047808 */ /* 0x000fca0005800000 */
[----:B------:R-:W-:-:S06]  /*3f80*/  FMUL R6, R6, R4 ;  /* 0x0000000406067220 */ /* 0x000fcc0000400000 */
[----:B------:R-:W1:Y:S02]  /*3f90*/  MUFU.RCP R6, R6 ;  /* 0x0000000600067308 */ /* 0x000e640000001000 */
[----:B-1----:R-:W-:-:S04]  /*3fa0*/  FMUL R4, R4, R6 ;  /* 0x0000000604047220 */ /* 0x002fc80000400000 */
[----:B------:R-:W-:-:S04]  /*3fb0*/  VIADD R4, R4, 0x2 ;  /* 0x0000000204047836 */ /* 0x000fc80000000000 */
[----:B------:R-:W-:Y:S01]  /*3fc0*/  FMUL.RZ R4, R5, R4 ;  /* 0x0000000405047220 */ /* 0x000fe2000040c000 */
[----:B------:R-:W-:-:S03]  /*3fd0*/  HFMA2 R5, -RZ, RZ, 0, 0 ;  /* 0x00000000ff057431 */ /* 0x000fc600000001ff */
[----:B------:R1:W2:Y:S02]  /*3fe0*/  F2I.U32.TRUNC.NTZ R41, R4 ;  /* 0x0000000400297305 */ /* 0x0002a4000020f000 */
[----:B-1----:R-:W-:Y:S01]  /*3ff0*/  IMAD.MOV.U32 R4, RZ, RZ, R2 ;  /* 0x000000ffff047224 */ /* 0x002fe200078e0002 */
[----:B--2---:R-:W-:Y:S02]  /*4000*/  LOP3.LUT R41, R41, 0xffff, RZ, 0xc0, !PT ;  /* 0x0000ffff29297812 */ /* 0x004fe400078ec0ff */
[----:B------:R-:W-:Y:S01]  /*4010*/  @!P1 MOV R41, 0xffffffff ;  /* 0xffffffff00299802 */ /* 0x000fe20000000f00 */
[----:B------:R-:W-:Y:S06]  /*4020*/  RET.REL.NODEC R4 `(_ZN9deep_gemm24sm100_fp8_gemm_1d1d_implILN4cute4UMMA5MajorE0ELS3_0ELj0ELj4096ELj7168ELj128ELj192ELj128ELj1ELj128ELj128ELj128ELj4ELj128ELj128ELj1ELb0ELj146ELNS_8GemmTypeE0ELb0EN7cutlass10bfloat16_tENS_16EpilogueIdentityEEEvPijjj14CUtensorMap_stS9_S9_S9_S9_) ;  /* 0xffffffbc04f47950 */ /* 0x000fec0003c3ffff */
.L_x_65:
[----:B------:R-:W-:-:S00]  /*4030*/  BRA `(.L_x_65) ;  /* 0xfffffffc00fc7947 */ /* 0x000fc0000383ffff */
[----:B------:R-:W-:-:S00]  /*4040*/  NOP ;  /* 0x0000000000007918 */ /* 0x000fc00000000000 */
        /* <DEDUP_REMOVED lines=11> */
.L_x_69:


//--------------------- .nv.shared._ZN9deep_gemm24sm100_fp8_gemm_1d1d_implILN4cute4UMMA5MajorE0ELS3_0ELj0ELj4096ELj7168ELj128ELj192ELj128ELj1ELj128ELj128ELj128ELj4ELj128ELj128ELj1ELb0ELj146ELNS_8GemmTypeE0ELb0EN7cutlass10bfloat16_tENS_16EpilogueIdentityEEEvPijjj14CUtensorMap_stS9_S9_S9_S9_ --------------------------
	.section	.nv.shared._ZN9deep_gemm24sm100_fp8_gemm_1d1d_implILN4cute4UMMA5MajorE0ELS3_0ELj0ELj4096ELj7168ELj128ELj192ELj128ELj1ELj128ELj128ELj128ELj4ELj128ELj128ELj1ELb0ELj146ELNS_8GemmTypeE0ELb0EN7cutlass10bfloat16_tENS_16EpilogueIdentityEEEvPijjj14CUtensorMap_stS9_S9_S9_S9_,"aw",@nobits
	.sectionflags	@""
	.align	1024
	.zero		1024


//--------------------- .nv.shared.reserved.0     --------------------------
	.section	.nv.shared.reserved.0,"aw",@nobits
	.align	8
	.weak		__nv_reservedSMEM_offset_0_alias
	.size		__nv_reservedSMEM_offset_0_alias, 0, 64
	.other		__nv_reservedSMEM_offset_0_alias,@"STO_CUDA_RESERVED_SHARED STV_DEFAULT"
__nv_reservedSMEM_offset_0_alias:
	.zero		0
.nv.shared.reserved.0:
	.zero		64
	.weak		__nv_reservedSMEM_allocation_phase
	.type		__nv_reservedSMEM_allocation_phase,@object
	.size		__nv_reservedSMEM_allocation_phase,(.L_0 - __nv_reservedSMEM_allocation_phase)
__nv_reservedSMEM_allocation_phase:
	.zero		1
.L_0:
	.zero		7
	.weak		__nv_reservedSMEM_devtool_atexit_pc
	.type		__nv_reservedSMEM_devtool_atexit_pc,@object
	.size		__nv_reservedSMEM_devtool_atexit_pc,(__nv_reservedSMEM_allocation_mask - __nv_reservedSMEM_devtool_atexit_pc)
__nv_reservedSMEM_devtool_atexit_pc:
	.zero		8
	.weak		__nv_reservedSMEM_allocation_mask
	.type		__nv_reservedSMEM_allocation_mask,@object
	.size		__nv_reservedSMEM_allocation_mask,(.L_2 - __nv_reservedSMEM_allocation_mask)
__nv_reservedSMEM_allocation_mask:
	.zero		4
.L_2:


//--------------------- .nv.global                --------------------------
	.section	.nv.global,"aw",@nobits
.nv.global:
	.type		_ZN47_INTERNAL_996c4b69_9_kernel_cu_49c8fb3b_28953274cute1_E,@object
	.size		_ZN47_INTERNAL_996c4b69_9_kernel_cu_49c8fb3b_28953274cute1_E,(_ZN47_INTERNAL_996c4b69_9_kernel_cu_49c8fb3b_28953274cuda3std3__45__cpo6cbeginE - _ZN47_INTERNAL_996c4b69_9_kernel_cu_49c8fb3b_28953274cute1_E)
_ZN47_INTERNAL_996c4b69_9_kernel_cu_49c8fb3b_28953274cute1_E:
	.zero		1
	.type		_ZN47_INTERNAL_996c4b69_9_kernel_cu_49c8fb3b_28953274cuda3std3__45__cpo6cbeginE,@object
	.size		_ZN47_INTERNAL_996c4b69_9_kernel_cu_49c8fb3b_28953274cuda3std3__45__cpo6cbeginE,(_ZN47_INTERNAL_996c4b69_9_kernel_cu_49c8fb3b_28953274cuda3std3__48in_placeE - _ZN47_INTERNAL_996c4b69_9_kernel_cu_49c8fb3b_28953274cuda3std3__45__cpo6cbeginE)
_ZN47_INTERNAL_996c4b69_9_kernel_cu_49c8fb3b_28953274cuda3std3__45__cpo6cbeginE:
	.zero		1
	.type		_ZN47_INTERNAL_996c4b69_9_kernel_cu_49c8fb3b_28953274cuda3std3__48in_placeE,@object
	.size		_ZN47_INTERNAL_996c4b69_9_kernel_cu_49c8fb3b_28953274cuda3std3__48in_placeE,(_ZN47_INTERNAL_996c4b69_9_kernel_cu_49c8fb3b_28953274cuda3std6ranges3__45__cpo9iter_moveE - _ZN47_INTERNAL_996c4b69_9_kernel_cu_49c8fb3b_28953274cuda3std3__48in_placeE)
_ZN47_INTERNAL_996c4b69_9_kernel_cu_49c8fb3b_28953274cuda3std3__48in_placeE:
	.zero		1
	.type		_ZN47_INTERNAL_996c4b69_9_kernel_cu_49c8fb3b_28953274cuda3std6ranges3__45__cpo9iter_moveE,@object
	.size		_ZN47_INTERNAL_996c4b69_9_kernel_cu_49c8fb3b_28953274cuda3std6ranges3__45__cpo9iter_moveE,(_ZN47_INTERNAL_996c4b69_9_kernel_cu_49c8fb3b_28953274cuda3std3__45__cpo5beginE - _ZN47_INTERNAL_996c4b69_9_kernel_cu_49c8fb3b_28953274cuda3std6ranges3__45__cpo9iter_moveE)
_ZN47_INTERNAL_996c4b69_9_kernel_cu_49c8fb3b_28953274cuda3std6ranges3__45__cpo9iter_moveE:
	.zero		1
	.type		_ZN47_INTERNAL_996c4b69_9_kernel_cu_49c8fb3b_28953274cuda3std3__45__cpo5beginE,@object
	.size		_ZN47_INTERNAL_996c4b69_9_kernel_cu_49c8fb3b_28953274cuda3std3__45__cpo5beginE,(_ZN47_INTERNAL_996c4b69_9_kernel_cu_49c8fb3b_28953274cuda3std3__449_GLOBAL__N__996c4b69_9_kernel_cu_49c8fb3b_28953276ignoreE - _ZN47_INTERNAL_996c4b69_9_kernel_cu_49c8fb3b_28953274cuda3std3__45__cpo5beginE)
_ZN47_INTERNAL_996c4b69_9_kernel_cu_49c8fb3b_28953274cuda3std3__45__cpo5beginE:
	.zero		1
	.type		_ZN47_INTERNAL_996c4b69_9_kernel_cu_49c8fb3b_28953274cuda3std3__449_GLOBAL__N__996c4b69_9_kernel_cu_49c8fb3b_28953276ignoreE,@object
	.size		_ZN47_INTERNAL_996c4b69_9_kernel_cu_49c8fb3b_28953274cuda3std3__449_GLOBAL__N__996c4b69_9_kernel_cu_49c8fb3b_28953276ignoreE,(_ZN47_INTERNAL_996c4b69_9_kernel_cu_49c8fb3b_28953274cute7productE - _ZN47_INTERNAL_996c4b69_9_kernel_cu_49c8fb3b_28953274cuda3std3__449_GLOBAL__N__996c4b69_9_kernel_cu_49c8fb3b_28953276ignoreE)
_ZN47_INTERNAL_996c4b69_9_kernel_cu_49c8fb3b_28953274cuda3std3__449_GLOBAL__N__996c4b69_9_kernel_cu_49c8fb3b_28953276ignoreE:
	.zero		1
	.type		_ZN47_INTERNAL_996c4b69_9_kernel_cu_49c8fb3b_28953274cute7productE,@object
	.size		_ZN47_INTERNAL_996c4b69_9_kernel_cu_49c8fb3b_28953274cute7productE,(_ZN47_INTERNAL_996c4b69_9_kernel_cu_49c8fb3b_28953274cuda3std3__45__cpo3endE - _ZN47_INTERNAL_996c4b69_9_kernel_cu_49c8fb3b_28953274cute7productE)
_ZN47_INTERNAL_996c4b69_9_kernel_cu_49c8fb3b_28953274cute7productE:
	.zero		1
	.type		_ZN47_INTERNAL_996c4b69_9_kernel_cu_49c8fb3b_28953274cuda3std3__45__cpo3endE,@object
	.size		_ZN47_INTERNAL_996c4b69_9_kernel_cu_49c8fb3b_28953274cuda3std3__45__cpo3endE,(_ZN47_INTERNAL_996c4b69_9_kernel_cu_49c8fb3b_28953274cuda3std3__419piecewise_constructE - _ZN47_INTERNAL_996c4b69_9_kernel_cu_49c8fb3b_28953274cuda3std3__45__cpo3endE)
_ZN47_INTERNAL_996c4b69_9_kernel_cu_49c8fb3b_28953274cuda3std3__45__cpo3endE:
	.zero		1
	.type		_ZN47_INTERNAL_996c4b69_9_kernel_cu_49c8fb3b_28953274cuda3std3__419piecewise_constructE,@object
	.size		_ZN47_INTERNAL_996c4b69_9_kernel_cu_49c8fb3b_28953274cuda3std3__419piecewise_constructE,(_ZN47_INTERNAL_996c4b69_9_kernel_cu_49c8fb3b_28953274cuda3std3__45__cpo4cendE - _ZN47_INTERNAL_996c4b69_9_kernel_cu_49c8fb3b_28953274cuda3std3__419piecewise_constructE)
_ZN47_INTERNAL_996c4b69_9_kernel_cu_49c8fb3b_28953274cuda3std3__419piecewise_constructE:
	.zero		1
	.type		_ZN47_INTERNAL_996c4b69_9_kernel_cu_49c8fb3b_28953274cuda3std3__45__cpo4cendE,@object
	.size		_ZN47_INTERNAL_996c4b69_9_kernel_cu_49c8fb3b_28953274cuda3std3__45__cpo4cendE,(_ZN47_INTERNAL_996c4b69_9_kernel_cu_49c8fb3b_28953274cuda3std6ranges3__45__cpo4swapE - _ZN47_INTERNAL_996c4b69_9_kernel_cu_49c8fb3b_28953274cuda3std3__45__cpo4cendE)
_ZN47_INTERNAL_996c4b69_9_kernel_cu_49c8fb3b_28953274cuda3std3__45__cpo4cendE:
	.zero		1
	.type		_ZN47_INTERNAL_996c4b69_9_kernel_cu_49c8fb3b_28953274cuda3std6ranges3__45__cpo4swapE,@object
	.size		_ZN47_INTERNAL_996c4b69_9_kernel_cu_49c8fb3b_28953274cuda3std6ranges3__45__cpo4swapE,(.L_10 - _ZN47_INTERNAL_996c4b69_9_kernel_cu_49c8fb3b_28953274cuda3std6ranges3__45__cpo4swapE)
_ZN47_INTERNAL_996c4b69_9_kernel_cu_49c8fb3b_28953274cuda3std6ranges3__45__cpo4swapE:
	.zero		1
.L_10:


//--------------------- .nv.constant0._ZN9deep_gemm24sm100_fp8_gemm_1d1d_implILN4cute4UMMA5MajorE0ELS3_0ELj0ELj4096ELj7168ELj128ELj192ELj128ELj1ELj128ELj128ELj128ELj4ELj128ELj128ELj1ELb0ELj146ELNS_8GemmTypeE0ELb0EN7cutlass10bfloat16_tENS_16EpilogueIdentityEEEvPijjj14CUtensorMap_stS9_S9_S9_S9_ --------------------------
	.section	.nv.constant0._ZN9deep_gemm24sm100_fp8_gemm_1d1d_implILN4cute4UMMA5MajorE0ELS3_0ELj0ELj4096ELj7168ELj128ELj192ELj128ELj1ELj128ELj128ELj128ELj4ELj128ELj128ELj1ELb0ELj146ELNS_8GemmTypeE0ELb0EN7cutlass10bfloat16_tENS_16EpilogueIdentityEEEvPijjj14CUtensorMap_stS9_S9_S9_S9_,"a",@progbits
	.sectionflags	@""
	.align	4
.nv.constant0._ZN9deep_gemm24sm100_fp8_gemm_1d1d_implILN4cute4UMMA5MajorE0ELS3_0ELj0ELj4096ELj7168ELj128ELj192ELj128ELj1ELj128ELj128ELj128ELj4ELj128ELj128ELj1ELb0ELj146ELNS_8GemmTypeE0ELb0EN7cutlass10bfloat16_tENS_16EpilogueIdentityEEEvPijjj14CUtensorMap_stS9_S9_S9_S9_:
	.zero		1600


//--------------------- SYMBOLS --------------------------

	.type		.nv.reservedSmem.offset0,@object
	.size		.nv.reservedSmem.offset0,0x4
	.type		.nv.reservedSmem.cap,@object
	.size		.nv.reservedSmem.cap,0x4
